	.target	sm_90a

	.elftype	@"ET_EXEC"


//--------------------- .note.nv.tkinfo           --------------------------
	.section	.note.nv.tkinfo,"",@"SHT_NOTE"
	.sectionflags	@"SHF_NOTE_NV_TKINFO"
	.tkinfo
        /*0018*/ 	.word	0x00000002
        /*0030*/ 	.string	""
        /*0030*/ 	.string	"ptxas"
        /*0030*/ 	.string	"Cuda compilation tools, release 13.0, V13.0.88"
        /*0030*/ 	.string	"Build cuda_13.0.r13.0/compiler.36424714_0"
        /*0030*/ 	.string	"-arch sm_90a -m 64 "



//--------------------- .note.nv.cuinfo           --------------------------
	.section	.note.nv.cuinfo,"",@"SHT_NOTE"
	.sectionflags	@"SHF_NOTE_NV_CUINFO"
        /*0018*/ 	.short	0x0002
        /*001a*/ 	.short	0x005a
        /*001c*/ 	.short	0x0082
	.zero		2


//--------------------- .nv.info                  --------------------------
	.section	.nv.info,"",@"SHT_CUDA_INFO"
	.align	4


	//----- nvinfo : EIATTR_REGCOUNT
	.align		4
        /*0000*/ 	.byte	0x04, 0x2f
        /*0002*/ 	.short	(.L_15 - .L_14)
	.align		4
.L_14:
        /*0004*/ 	.word	index@(_ZN7cutlass13device_kernelINS_4gemm6kernel13GemmUniversalIN4cute5tupleIJiiiiEEENS1_10collective13CollectiveMmaINS1_34MainloopSm90TmaGmmaWarpSpecializedILi28ENS5_IJNS4_1CILi1EEESB_SB_EEENS1_32KernelTmaWarpSpecializedPingpongEEENS5_IJNSA_ILi64EEESF_SF_EEEaNS5_IJlSB_lEEEaSH_NS4_8TiledMMAINS4_8MMA_AtomIJNS4_4SM904GMMA26MMA_64x64x32_S32S8S8_SS_TNEEEENS4_6LayoutISC_NS5_IJNSA_ILi0EEESP_SP_EEEEENS5_IJNS4_10UnderscoreESS_SS_EEEEENS4_13SM90_TMA_LOADENS4_14ComposedLayoutINS4_7SwizzleILi2ELi4ELi3EEENS4_18smem_ptr_flag_bitsILi8EEENSO_INS5_IJNSA_ILi8EEESF_EEENS5_IJSF_SB_EEEEEEEvNS4_8identityESV_S15_vS16_EENS_8epilogue10collective6detail29Sm90TmaWarpSpecializedAdapterINS19_15DefaultEpilogueIaSH_SH_NS18_6thread17LinearCombinationIaLi1EiiLNS1D_9ScaleType4KindE0ELNS_15FloatRoundStyleE2EaEENS1_15EpilogueDefaultEEEEEvvEEEEvNT_6ParamsE)
        /*0008*/ 	.word	0x000000a8


	//----- nvinfo : EIATTR_FRAME_SIZE
	.align		4
.L_15:
        /*000c*/ 	.byte	0x04, 0x11
        /*000e*/ 	.short	(.L_17 - .L_16)
	.align		4
.L_16:
        /*0010*/ 	.word	index@(_ZN7cutlass13device_kernelINS_4gemm6kernel13GemmUniversalIN4cute5tupleIJiiiiEEENS1_10collective13CollectiveMmaINS1_34MainloopSm90TmaGmmaWarpSpecializedILi28ENS5_IJNS4_1CILi1EEESB_SB_EEENS1_32KernelTmaWarpSpecializedPingpongEEENS5_IJNSA_ILi64EEESF_SF_EEEaNS5_IJlSB_lEEEaSH_NS4_8TiledMMAINS4_8MMA_AtomIJNS4_4SM904GMMA26MMA_64x64x32_S32S8S8_SS_TNEEEENS4_6LayoutISC_NS5_IJNSA_ILi0EEESP_SP_EEEEENS5_IJNS4_10UnderscoreESS_SS_EEEEENS4_13SM90_TMA_LOADENS4_14ComposedLayoutINS4_7SwizzleILi2ELi4ELi3EEENS4_18smem_ptr_flag_bitsILi8EEENSO_INS5_IJNSA_ILi8EEESF_EEENS5_IJSF_SB_EEEEEEEvNS4_8identityESV_S15_vS16_EENS_8epilogue10collective6detail29Sm90TmaWarpSpecializedAdapterINS19_15DefaultEpilogueIaSH_SH_NS18_6thread17LinearCombinationIaLi1EiiLNS1D_9ScaleType4KindE0ELNS_15FloatRoundStyleE2EaEENS1_15EpilogueDefaultEEEEEvvEEEEvNT_6ParamsE)
        /*0014*/ 	.word	0x00000008


	//----- nvinfo : EIATTR_MIN_STACK_SIZE
	.align		4
.L_17:
        /*0018*/ 	.byte	0x04, 0x12
        /*001a*/ 	.short	(.L_19 - .L_18)
	.align		4
.L_18:
        /*001c*/ 	.word	index@(_ZN7cutlass13device_kernelINS_4gemm6kernel13GemmUniversalIN4cute5tupleIJiiiiEEENS1_10collective13CollectiveMmaINS1_34MainloopSm90TmaGmmaWarpSpecializedILi28ENS5_IJNS4_1CILi1EEESB_SB_EEENS1_32KernelTmaWarpSpecializedPingpongEEENS5_IJNSA_ILi64EEESF_SF_EEEaNS5_IJlSB_lEEEaSH_NS4_8TiledMMAINS4_8MMA_AtomIJNS4_4SM904GMMA26MMA_64x64x32_S32S8S8_SS_TNEEEENS4_6LayoutISC_NS5_IJNSA_ILi0EEESP_SP_EEEEENS5_IJNS4_10UnderscoreESS_SS_EEEEENS4_13SM90_TMA_LOADENS4_14ComposedLayoutINS4_7SwizzleILi2ELi4ELi3EEENS4_18smem_ptr_flag_bitsILi8EEENSO_INS5_IJNSA_ILi8EEESF_EEENS5_IJSF_SB_EEEEEEEvNS4_8identityESV_S15_vS16_EENS_8epilogue10collective6detail29Sm90TmaWarpSpecializedAdapterINS19_15DefaultEpilogueIaSH_SH_NS18_6thread17LinearCombinationIaLi1EiiLNS1D_9ScaleType4KindE0ELNS_15FloatRoundStyleE2EaEENS1_15EpilogueDefaultEEEEEvvEEEEvNT_6ParamsE)
        /*0020*/ 	.word	0x00000008
.L_19:


//--------------------- .nv.compat                --------------------------
	.section	.nv.compat,"",@"SHT_CUDA_COMPAT_INFO"
	.align	4
        /*0000*/ 	.byte	0x02, 0x09, 0x01, 0x00, 0x02, 0x02, 0x04, 0x00, 0x02, 0x05, 0x05, 0x00, 0x03, 0x07, 0x01, 0x01
        /*0010*/ 	.byte	0x02, 0x03, 0x01, 0x00, 0x02, 0x06, 0x01, 0x00, 0x04, 0x0b, 0x08, 0x00, 0x00, 0x00, 0x00, 0x00
        /*0020*/ 	.byte	0x00, 0x00, 0x00, 0x00


//--------------------- .nv.info._ZN7cutlass13device_kernelINS_4gemm6kernel13GemmUniversalIN4cute5tupleIJiiiiEEENS1_10collective13CollectiveMmaINS1_34MainloopSm90TmaGmmaWarpSpecializedILi28ENS5_IJNS4_1CILi1EEESB_SB_EEENS1_32KernelTmaWarpSpecializedPingpongEEENS5_IJNSA_ILi64EEESF_SF_EEEaNS5_IJlSB_lEEEaSH_NS4_8TiledMMAINS4_8MMA_AtomIJNS4_4SM904GMMA26MMA_64x64x32_S32S8S8_SS_TNEEEENS4_6LayoutISC_NS5_IJNSA_ILi0EEESP_SP_EEEEENS5_IJNS4_10UnderscoreESS_SS_EEEEENS4_13SM90_TMA_LOADENS4_14ComposedLayoutINS4_7SwizzleILi2ELi4ELi3EEENS4_18smem_ptr_flag_bitsILi8EEENSO_INS5_IJNSA_ILi8EEESF_EEENS5_IJSF_SB_EEEEEEEvNS4_8identityESV_S15_vS16_EENS_8epilogue10collective6detail29Sm90TmaWarpSpecializedAdapterINS19_15DefaultEpilogueIaSH_SH_NS18_6thread17LinearCombinationIaLi1EiiLNS1D_9ScaleType4KindE0ELNS_15FloatRoundStyleE2EaEENS1_15EpilogueDefaultEEEEEvvEEEEvNT_6ParamsE --------------------------
	.section	.nv.info._ZN7cutlass13device_kernelINS_4gemm6kernel13GemmUniversalIN4cute5tupleIJiiiiEEENS1_10collective13CollectiveMmaINS1_34MainloopSm90TmaGmmaWarpSpecializedILi28ENS5_IJNS4_1CILi1EEESB_SB_EEENS1_32KernelTmaWarpSpecializedPingpongEEENS5_IJNSA_ILi64EEESF_SF_EEEaNS5_IJlSB_lEEEaSH_NS4_8TiledMMAINS4_8MMA_AtomIJNS4_4SM904GMMA26MMA_64x64x32_S32S8S8_SS_TNEEEENS4_6LayoutISC_NS5_IJNSA_ILi0EEESP_SP_EEEEENS5_IJNS4_10UnderscoreESS_SS_EEEEENS4_13SM90_TMA_LOADENS4_14ComposedLayoutINS4_7SwizzleILi2ELi4ELi3EEENS4_18smem_ptr_flag_bitsILi8EEENSO_INS5_IJNSA_ILi8EEESF_EEENS5_IJSF_SB_EEEEEEEvNS4_8identityESV_S15_vS16_EENS_8epilogue10collective6detail29Sm90TmaWarpSpecializedAdapterINS19_15DefaultEpilogueIaSH_SH_NS18_6thread17LinearCombinationIaLi1EiiLNS1D_9ScaleType4KindE0ELNS_15FloatRoundStyleE2EaEENS1_15EpilogueDefaultEEEEEvvEEEEvNT_6ParamsE,"",@"SHT_CUDA_INFO"
	.sectionflags	@""
	.align	4


	//----- nvinfo : EIATTR_CUDA_API_VERSION
	.align		4
        /*0000*/ 	.byte	0x04, 0x37
        /*0002*/ 	.short	(.L_21 - .L_20)
.L_20:
        /*0004*/ 	.word	0x00000082


	//----- nvinfo : EIATTR_KPARAM_INFO
	.align		4
.L_21:
        /*0008*/ 	.byte	0x04, 0x17
        /*000a*/ 	.short	(.L_23 - .L_22)
.L_22:
        /*000c*/ 	.word	0x00000000
        /*0010*/ 	.short	0x0000
        /*0012*/ 	.short	0x0070
        /*0014*/ 	.byte	0x00, 0xf0, 0x01, 0x10


	//----- nvinfo : EIATTR_SPARSE_MMA_MASK
	.align		4
.L_23:
        /*0018*/ 	.byte	0x03, 0x50
        /*001a*/ 	.short	0x0000


	//----- nvinfo : EIATTR_MAXREG_COUNT
	.align		4
        /*001c*/ 	.byte	0x03, 0x1b
        /*001e*/ 	.short	0x00a8


	//----- nvinfo : EIATTR_NUM_BARRIERS
	.align		4
        /*0020*/ 	.byte	0x02, 0x4c
        /*0022*/ 	.byte	0x01
	.zero		1


	//----- nvinfo : EIATTR_EXTERNS
	.align		4
        /*0024*/ 	.byte	0x04, 0x0f
        /*0026*/ 	.short	(.L_25 - .L_24)


	//   ....[0]....
	.align		4
.L_24:
        /*0028*/ 	.word	index@(__assertfail)


	//----- nvinfo : EIATTR_ANNOTATIONS
	.align		4
.L_25:
        /*002c*/ 	.byte	0x04, 0x55
        /*002e*/ 	.short	(.L_27 - .L_26)


	//   ....[0]....
.L_26:
        /*0030*/ 	.word	0x00000001
        /*0034*/ 	.byte	0x00, 0x0e, 0x00, 0x00, 0x01, 0x00, 0x00, 0x00, 0xe0, 0x3d, 0x00, 0x00, 0x01, 0x00, 0x00, 0x00
        /*0044*/ 	.byte	0xd0, 0x49, 0x00, 0x00


	//----- nvinfo : EIATTR_MERCURY_ISA_VERSION
	.align		4
.L_27:
        /*0048*/ 	.byte	0x03, 0x5f
        /*004a*/ 	.short	0x0101


	//----- nvinfo : EIATTR_INT_WARP_WIDE_INSTR_OFFSETS
	.align		4
        /*004c*/ 	.byte	0x04, 0x31
        /*004e*/ 	.short	(.L_29 - .L_28)


	//   ....[0]....
.L_28:
        /*0050*/ 	.word	0x00000710


	//   ....[1]....
        /*0054*/ 	.word	0x00000730


	//   ....[2]....
        /*0058*/ 	.word	0x000007b0


	//   ....[3]....
        /*005c*/ 	.word	0x000007c0


	//   ....[4]....
        /*0060*/ 	.word	0x000007d0


	//   ....[5]....
        /*0064*/ 	.word	0x000007f0


	//   ....[6]....
        /*0068*/ 	.word	0x00000880


	//   ....[7]....
        /*006c*/ 	.word	0x000008a0


	//----- nvinfo : EIATTR_COOP_GROUP_MASK_REGIDS
	.align		4
.L_29:
        /*0070*/ 	.byte	0x04, 0x29
        /*0072*/ 	.short	(.L_31 - .L_30)


	//   ....[0]....
.L_30:
        /*0074*/ 	.word	0xffffffff


	//   ....[1]....
        /*0078*/ 	.word	0xffffffff


	//   ....[2]....
        /*007c*/ 	.word	0xffffffff


	//   ....[3]....
        /*0080*/ 	.word	0xffffffff


	//   ....[4]....
        /*0084*/ 	.word	0xffffffff


	//   ....[5]....
        /*0088*/ 	.word	0xffffffff


	//----- nvinfo : EIATTR_COOP_GROUP_INSTR_OFFSETS
	.align		4
.L_31:
        /*008c*/ 	.byte	0x04, 0x28
        /*008e*/ 	.short	(.L_33 - .L_32)


	//   ....[0]....
.L_32:
        /*0090*/ 	.word	0x00000070


	//   ....[1]....
        /*0094*/ 	.word	0x00000080


	//   ....[2]....
        /*0098*/ 	.word	0x00000140


	//   ....[3]....
        /*009c*/ 	.word	0x00000600


	//   ....[4]....
        /*00a0*/ 	.word	0x00000640


	//   ....[5]....
        /*00a4*/ 	.word	0x00000690


	//----- nvinfo : EIATTR_REG_RECONFIG
	.align		4
.L_33:
        /*00a8*/ 	.byte	0x01, 0x54
	.zero		2


	//----- nvinfo : EIATTR_SYSCALL_OFFSETS
	.align		4
        /*00ac*/ 	.byte	0x04, 0x46
        /*00ae*/ 	.short	(.L_35 - .L_34)


	//   ....[0]....
.L_34:
        /*00b0*/ 	.word	0x00001920


	//----- nvinfo : EIATTR_MBARRIER_INSTR_OFFSETS
	.align		4
.L_35:
        /*00b4*/ 	.byte	0x04, 0x39
        /*00b6*/ 	.short	(.L_37 - .L_36)


	//   ....[0]....
.L_36:
        /*00b8*/ 	.word	0x00000260
        /*00bc*/ 	.word	0x000000ff
        /*00c0*/ 	.word	0x00000000
        /*00c4*/ 	.short	0x0100
        /*00c6*/ 	.byte	0x08
	.zero		1


	//   ....[1]....
        /*00c8*/ 	.word	0x00000270
        /*00cc*/ 	.word	0x000000ff
        /*00d0*/ 	.word	0x000000e0
        /*00d4*/ 	.short	0x0100
        /*00d6*/ 	.byte	0x08
	.zero		1


	//   ....[2]....
        /*00d8*/ 	.word	0x00000280
        /*00dc*/ 	.word	0x000000ff
        /*00e0*/ 	.word	0x00000008
        /*00e4*/ 	.short	0x0100
        /*00e6*/ 	.byte	0x08
	.zero		1


	//   ....[3]....
        /*00e8*/ 	.word	0x00000290
        /*00ec*/ 	.word	0x000000ff
        /*00f0*/ 	.word	0x000000e8
        /*00f4*/ 	.short	0x0100
        /*00f6*/ 	.byte	0x08
	.zero		1


	//   ....[4]....
        /*00f8*/ 	.word	0x000002a0
        /*00fc*/ 	.word	0x000000ff
        /*0100*/ 	.word	0x00000010
        /*0104*/ 	.short	0x0100
        /*0106*/ 	.byte	0x08
	.zero		1


	//   ....[5]....
        /*0108*/ 	.word	0x000002b0
        /*010c*/ 	.word	0x000000ff
        /*0110*/ 	.word	0x000000f0
        /*0114*/ 	.short	0x0100
        /*0116*/ 	.byte	0x08
	.zero		1


	//   ....[6]....
        /*0118*/ 	.word	0x000002c0
        /*011c*/ 	.word	0x000000ff
        /*0120*/ 	.word	0x00000018
        /*0124*/ 	.short	0x0100
        /*0126*/ 	.byte	0x08
	.zero		1


	//   ....[7]....
        /*0128*/ 	.word	0x000002d0
        /*012c*/ 	.word	0x000000ff
        /*0130*/ 	.word	0x000000f8
        /*0134*/ 	.short	0x0100
        /*0136*/ 	.byte	0x08
	.zero		1


	//   ....[8]....
        /*0138*/ 	.word	0x000002e0
        /*013c*/ 	.word	0x000000ff
        /*0140*/ 	.word	0x00000020
        /*0144*/ 	.short	0x0100
        /*0146*/ 	.byte	0x08
	.zero		1


	//   ....[9]....
        /*0148*/ 	.word	0x000002f0
        /*014c*/ 	.word	0x000000ff
        /*0150*/ 	.word	0x00000100
        /*0154*/ 	.short	0x0100
        /*0156*/ 	.byte	0x08
	.zero		1


	//   ....[10]....
        /*0158*/ 	.word	0x00000300
        /*015c*/ 	.word	0x000000ff
        /*0160*/ 	.word	0x00000028
        /*0164*/ 	.short	0x0100
        /*0166*/ 	.byte	0x08
	.zero		1


	//   ....[11]....
        /*0168*/ 	.word	0x00000310
        /*016c*/ 	.word	0x000000ff
        /*0170*/ 	.word	0x00000108
        /*0174*/ 	.short	0x0100
        /*0176*/ 	.byte	0x08
	.zero		1


	//   ....[12]....
        /*0178*/ 	.word	0x00000320
        /*017c*/ 	.word	0x000000ff
        /*0180*/ 	.word	0x00000030
        /*0184*/ 	.short	0x0100
        /*0186*/ 	.byte	0x08
	.zero		1


	//   ....[13]....
        /*0188*/ 	.word	0x00000330
        /*018c*/ 	.word	0x000000ff
        /*0190*/ 	.word	0x00000110
        /*0194*/ 	.short	0x0100
        /*0196*/ 	.byte	0x08
	.zero		1


	//   ....[14]....
        /*0198*/ 	.word	0x00000340
        /*019c*/ 	.word	0x000000ff
        /*01a0*/ 	.word	0x00000038
        /*01a4*/ 	.short	0x0100
        /*01a6*/ 	.byte	0x08
	.zero		1


	//   ....[15]....
        /*01a8*/ 	.word	0x00000350
        /*01ac*/ 	.word	0x000000ff
        /*01b0*/ 	.word	0x00000118
        /*01b4*/ 	.short	0x0100
        /*01b6*/ 	.byte	0x08
	.zero		1


	//   ....[16]....
        /*01b8*/ 	.word	0x00000360
        /*01bc*/ 	.word	0x000000ff
        /*01c0*/ 	.word	0x00000040
        /*01c4*/ 	.short	0x0100
        /*01c6*/ 	.byte	0x08
	.zero		1


	//   ....[17]....
        /*01c8*/ 	.word	0x00000370
        /*01cc*/ 	.word	0x000000ff
        /*01d0*/ 	.word	0x00000120
        /*01d4*/ 	.short	0x0100
        /*01d6*/ 	.byte	0x08
	.zero		1


	//   ....[18]....
        /*01d8*/ 	.word	0x00000380
        /*01dc*/ 	.word	0x000000ff
        /*01e0*/ 	.word	0x00000048
        /*01e4*/ 	.short	0x0100
        /*01e6*/ 	.byte	0x08
	.zero		1


	//   ....[19]....
        /*01e8*/ 	.word	0x00000390
        /*01ec*/ 	.word	0x000000ff
        /*01f0*/ 	.word	0x00000128
        /*01f4*/ 	.short	0x0100
        /*01f6*/ 	.byte	0x08
	.zero		1


	//   ....[20]....
        /*01f8*/ 	.word	0x000003a0
        /*01fc*/ 	.word	0x000000ff
        /*0200*/ 	.word	0x00000050
        /*0204*/ 	.short	0x0100
        /*0206*/ 	.byte	0x08
	.zero		1


	//   ....[21]....
        /*0208*/ 	.word	0x000003b0
        /*020c*/ 	.word	0x000000ff
        /*0210*/ 	.word	0x00000130
        /*0214*/ 	.short	0x0100
        /*0216*/ 	.byte	0x08
	.zero		1


	//   ....[22]....
        /*0218*/ 	.word	0x000003c0
        /*021c*/ 	.word	0x000000ff
        /*0220*/ 	.word	0x00000058
        /*0224*/ 	.short	0x0100
        /*0226*/ 	.byte	0x08
	.zero		1


	//   ....[23]....
        /*0228*/ 	.word	0x000003d0
        /*022c*/ 	.word	0x000000ff
        /*0230*/ 	.word	0x00000138
        /*0234*/ 	.short	0x0100
        /*0236*/ 	.byte	0x08
	.zero		1


	//   ....[24]....
        /*0238*/ 	.word	0x000003e0
        /*023c*/ 	.word	0x000000ff
        /*0240*/ 	.word	0x00000060
        /*0244*/ 	.short	0x0100
        /*0246*/ 	.byte	0x08
	.zero		1


	//   ....[25]....
        /*0248*/ 	.word	0x000003f0
        /*024c*/ 	.word	0x000000ff
        /*0250*/ 	.word	0x00000140
        /*0254*/ 	.short	0x0100
        /*0256*/ 	.byte	0x08
	.zero		1


	//   ....[26]....
        /*0258*/ 	.word	0x00000400
        /*025c*/ 	.word	0x000000ff
        /*0260*/ 	.word	0x00000068
        /*0264*/ 	.short	0x0100
        /*0266*/ 	.byte	0x08
	.zero		1


	//   ....[27]....
        /*0268*/ 	.word	0x00000410
        /*026c*/ 	.word	0x000000ff
        /*0270*/ 	.word	0x00000148
        /*0274*/ 	.short	0x0100
        /*0276*/ 	.byte	0x08
	.zero		1


	//   ....[28]....
        /*0278*/ 	.word	0x00000420
        /*027c*/ 	.word	0x000000ff
        /*0280*/ 	.word	0x00000070
        /*0284*/ 	.short	0x0100
        /*0286*/ 	.byte	0x08
	.zero		1


	//   ....[29]....
        /*0288*/ 	.word	0x00000430
        /*028c*/ 	.word	0x000000ff
        /*0290*/ 	.word	0x00000150
        /*0294*/ 	.short	0x0100
        /*0296*/ 	.byte	0x08
	.zero		1


	//   ....[30]....
        /*0298*/ 	.word	0x00000440
        /*029c*/ 	.word	0x000000ff
        /*02a0*/ 	.word	0x00000078
        /*02a4*/ 	.short	0x0100
        /*02a6*/ 	.byte	0x08
	.zero		1


	//   ....[31]....
        /*02a8*/ 	.word	0x00000450
        /*02ac*/ 	.word	0x000000ff
        /*02b0*/ 	.word	0x00000158
        /*02b4*/ 	.short	0x0100
        /*02b6*/ 	.byte	0x08
	.zero		1


	//   ....[32]....
        /*02b8*/ 	.word	0x00000460
        /*02bc*/ 	.word	0x000000ff
        /*02c0*/ 	.word	0x00000080
        /*02c4*/ 	.short	0x0100
        /*02c6*/ 	.byte	0x08
	.zero		1


	//   ....[33]....
        /*02c8*/ 	.word	0x00000470
        /*02cc*/ 	.word	0x000000ff
        /*02d0*/ 	.word	0x00000160
        /*02d4*/ 	.short	0x0100
        /*02d6*/ 	.byte	0x08
	.zero		1


	//   ....[34]....
        /*02d8*/ 	.word	0x00000480
        /*02dc*/ 	.word	0x000000ff
        /*02e0*/ 	.word	0x00000088
        /*02e4*/ 	.short	0x0100
        /*02e6*/ 	.byte	0x08
	.zero		1


	//   ....[35]....
        /*02e8*/ 	.word	0x00000490
        /*02ec*/ 	.word	0x000000ff
        /*02f0*/ 	.word	0x00000168
        /*02f4*/ 	.short	0x0100
        /*02f6*/ 	.byte	0x08
	.zero		1


	//   ....[36]....
        /*02f8*/ 	.word	0x000004a0
        /*02fc*/ 	.word	0x000000ff
        /*0300*/ 	.word	0x00000090
        /*0304*/ 	.short	0x0100
        /*0306*/ 	.byte	0x08
	.zero		1


	//   ....[37]....
        /*0308*/ 	.word	0x000004b0
        /*030c*/ 	.word	0x000000ff
        /*0310*/ 	.word	0x00000170
        /*0314*/ 	.short	0x0100
        /*0316*/ 	.byte	0x08
	.zero		1


	//   ....[38]....
        /*0318*/ 	.word	0x000004c0
        /*031c*/ 	.word	0x000000ff
        /*0320*/ 	.word	0x00000098
        /*0324*/ 	.short	0x0100
        /*0326*/ 	.byte	0x08
	.zero		1


	//   ....[39]....
        /*0328*/ 	.word	0x000004d0
        /*032c*/ 	.word	0x000000ff
        /*0330*/ 	.word	0x00000178
        /*0334*/ 	.short	0x0100
        /*0336*/ 	.byte	0x08
	.zero		1


	//   ....[40]....
        /*0338*/ 	.word	0x000004e0
        /*033c*/ 	.word	0x000000ff
        /*0340*/ 	.word	0x000000a0
        /*0344*/ 	.short	0x0100
        /*0346*/ 	.byte	0x08
	.zero		1


	//   ....[41]....
        /*0348*/ 	.word	0x000004f0
        /*034c*/ 	.word	0x000000ff
        /*0350*/ 	.word	0x00000180
        /*0354*/ 	.short	0x0100
        /*0356*/ 	.byte	0x08
	.zero		1


	//   ....[42]....
        /*0358*/ 	.word	0x00000500
        /*035c*/ 	.word	0x000000ff
        /*0360*/ 	.word	0x000000a8
        /*0364*/ 	.short	0x0100
        /*0366*/ 	.byte	0x08
	.zero		1


	//   ....[43]....
        /*0368*/ 	.word	0x00000510
        /*036c*/ 	.word	0x000000ff
        /*0370*/ 	.word	0x00000188
        /*0374*/ 	.short	0x0100
        /*0376*/ 	.byte	0x08
	.zero		1


	//   ....[44]....
        /*0378*/ 	.word	0x00000520
        /*037c*/ 	.word	0x000000ff
        /*0380*/ 	.word	0x000000b0
        /*0384*/ 	.short	0x0100
        /*0386*/ 	.byte	0x08
	.zero		1


	//   ....[45]....
        /*0388*/ 	.word	0x00000530
        /*038c*/ 	.word	0x000000ff
        /*0390*/ 	.word	0x00000190
        /*0394*/ 	.short	0x0100
        /*0396*/ 	.byte	0x08
	.zero		1


	//   ....[46]....
        /*0398*/ 	.word	0x00000540
        /*039c*/ 	.word	0x000000ff
        /*03a0*/ 	.word	0x000000b8
        /*03a4*/ 	.short	0x0100
        /*03a6*/ 	.byte	0x08
	.zero		1


	//   ....[47]....
        /*03a8*/ 	.word	0x00000550
        /*03ac*/ 	.word	0x000000ff
        /*03b0*/ 	.word	0x00000198
        /*03b4*/ 	.short	0x0100
        /*03b6*/ 	.byte	0x08
	.zero		1


	//   ....[48]....
        /*03b8*/ 	.word	0x00000560
        /*03bc*/ 	.word	0x000000ff
        /*03c0*/ 	.word	0x000000c0
        /*03c4*/ 	.short	0x0100
        /*03c6*/ 	.byte	0x08
	.zero		1


	//   ....[49]....
        /*03c8*/ 	.word	0x00000570
        /*03cc*/ 	.word	0x000000ff
        /*03d0*/ 	.word	0x000001a0
        /*03d4*/ 	.short	0x0100
        /*03d6*/ 	.byte	0x08
	.zero		1


	//   ....[50]....
        /*03d8*/ 	.word	0x00000580
        /*03dc*/ 	.word	0x000000ff
        /*03e0*/ 	.word	0x000000c8
        /*03e4*/ 	.short	0x0100
        /*03e6*/ 	.byte	0x08
	.zero		1


	//   ....[51]....
        /*03e8*/ 	.word	0x00000590
        /*03ec*/ 	.word	0x000000ff
        /*03f0*/ 	.word	0x000001a8
        /*03f4*/ 	.short	0x0100
        /*03f6*/ 	.byte	0x08
	.zero		1


	//   ....[52]....
        /*03f8*/ 	.word	0x000005a0
        /*03fc*/ 	.word	0x000000ff
        /*0400*/ 	.word	0x000000d0
        /*0404*/ 	.short	0x0100
        /*0406*/ 	.byte	0x08
	.zero		1


	//   ....[53]....
        /*0408*/ 	.word	0x000005b0
        /*040c*/ 	.word	0x000000ff
        /*0410*/ 	.word	0x000001b0
        /*0414*/ 	.short	0x0100
        /*0416*/ 	.byte	0x08
	.zero		1


	//   ....[54]....
        /*0418*/ 	.word	0x000005c0
        /*041c*/ 	.word	0x000000ff
        /*0420*/ 	.word	0x000000d8
        /*0424*/ 	.short	0x0100
        /*0426*/ 	.byte	0x08
	.zero		1


	//   ....[55]....
        /*0428*/ 	.word	0x000005d0
        /*042c*/ 	.word	0x000000ff
        /*0430*/ 	.word	0x000001b8
        /*0434*/ 	.short	0x0100
        /*0436*/ 	.byte	0x08
	.zero		1


	//   ....[56]....
        /*0438*/ 	.word	0x000008e0
        /*043c*/ 	.word	0x000000ff
        /*0440*/ 	.word	0x000001f0
        /*0444*/ 	.short	0x0100
        /*0446*/ 	.byte	0x08
	.zero		1


	//   ....[57]....
        /*0448*/ 	.word	0x00000950
        /*044c*/ 	.word	0x000000ff
        /*0450*/ 	.word	0x000001f8
        /*0454*/ 	.short	0x0100
        /*0456*/ 	.byte	0x08
	.zero		1


	//   ....[58]....
        /*0458*/ 	.word	0x00000970
        /*045c*/ 	.word	0x000000ff
        /*0460*/ 	.word	0x000001d0
        /*0464*/ 	.short	0x0100
        /*0466*/ 	.byte	0x09
	.zero		1


	//   ....[59]....
        /*0468*/ 	.word	0x00000980
        /*046c*/ 	.word	0x000000ff
        /*0470*/ 	.word	0x000001d8
        /*0474*/ 	.short	0x0100
        /*0476*/ 	.byte	0x09
	.zero		1


	//   ....[60]....
        /*0478*/ 	.word	0x00000990
        /*047c*/ 	.word	0x000000ff
        /*0480*/ 	.word	0x000001e0
        /*0484*/ 	.short	0x0100
        /*0486*/ 	.byte	0x09
	.zero		1


	//   ....[61]....
        /*0488*/ 	.word	0x000009a0
        /*048c*/ 	.word	0x000000ff
        /*0490*/ 	.word	0x000001e8
        /*0494*/ 	.short	0x0100
        /*0496*/ 	.byte	0x09
	.zero		1


	//   ....[62]....
        /*0498*/ 	.word	0x00001800
        /*049c*/ 	.word	0x0000003d
        /*04a0*/ 	.word	0x00000000
        /*04a4*/ 	.short	0x010a
        /*04a6*/ 	.byte	0x2a
	.zero		1


	//   ....[63]....
        /*04a8*/ 	.word	0x000019b0
        /*04ac*/ 	.word	0x00000003
        /*04b0*/ 	.word	0x00000000
        /*04b4*/ 	.short	0x010a
        /*04b6*/ 	.byte	0x3f
	.zero		1


	//   ....[64]....
        /*04b8*/ 	.word	0x000019f0
        /*04bc*/ 	.word	0x00000003
        /*04c0*/ 	.word	0x00000000
        /*04c4*/ 	.short	0x010a
        /*04c6*/ 	.byte	0x3f
	.zero		1


	//   ....[65]....
        /*04c8*/ 	.word	0x00001bf0
        /*04cc*/ 	.word	0x000000ff
        /*04d0*/ 	.word	0x00000000
        /*04d4*/ 	.short	0x010a
        /*04d6*/ 	.byte	0x04
	.zero		1


	//   ....[66]....
        /*04d8*/ 	.word	0x00001c30
        /*04dc*/ 	.word	0x000000ff
        /*04e0*/ 	.word	0x00000000
        /*04e4*/ 	.short	0x010a
        /*04e6*/ 	.byte	0x04
	.zero		1


	//   ....[67]....
        /*04e8*/ 	.word	0x00001d90
        /*04ec*/ 	.word	0x000000ff
        /*04f0*/ 	.word	0x00000000
        /*04f4*/ 	.short	0x0101
        /*04f6*/ 	.byte	0x04
	.zero		1


	//   ....[68]....
        /*04f8*/ 	.word	0x00001e80
        /*04fc*/ 	.word	0x0000003e
        /*0500*/ 	.word	0x00000000
        /*0504*/ 	.short	0x0101
        /*0506*/ 	.byte	0x2f
	.zero		1


	//   ....[69]....
        /*0508*/ 	.word	0x00001f50
        /*050c*/ 	.word	0x000000ff
        /*0510*/ 	.word	0x00000000
        /*0514*/ 	.short	0x0101
        /*0516*/ 	.byte	0x04
	.zero		1


	//   ....[70]....
        /*0518*/ 	.word	0x00002000
        /*051c*/ 	.word	0x0000003d
        /*0520*/ 	.word	0x00000010
        /*0524*/ 	.short	0x010a
        /*0526*/ 	.byte	0x2a
	.zero		1


	//   ....[71]....
        /*0528*/ 	.word	0x00003e00
        /*052c*/ 	.word	0x00000040
        /*0530*/ 	.word	0x00000000
        /*0534*/ 	.short	0x0101
        /*0536*/ 	.byte	0x2f
	.zero		1


	//   ....[72]....
        /*0538*/ 	.word	0x00004760
        /*053c*/ 	.word	0x0000000a
        /*0540*/ 	.word	0x000000e0
        /*0544*/ 	.short	0x010a
        /*0546*/ 	.byte	0x3f
	.zero		1


	//   ....[73]....
        /*0548*/ 	.word	0x00004af0
        /*054c*/ 	.word	0x00000002
        /*0550*/ 	.word	0x000001f8
        /*0554*/ 	.short	0x0101
        /*0556*/ 	.byte	0x3f
	.zero		1


	//   ....[74]....
        /*0558*/ 	.word	0x00005260
        /*055c*/ 	.word	0x00000007
        /*0560*/ 	.word	0x00000000
        /*0564*/ 	.short	0x010a
        /*0566*/ 	.byte	0x3f
	.zero		1


	//   ....[75]....
        /*0568*/ 	.word	0x000052e0
        /*056c*/ 	.word	0x00000009
        /*0570*/ 	.word	0x00000000
        /*0574*/ 	.short	0x010a
        /*0576*/ 	.byte	0x3f
	.zero		1


	//   ....[76]....
        /*0578*/ 	.word	0x00005370
        /*057c*/ 	.word	0x00000006
        /*0580*/ 	.word	0x00000000
        /*0584*/ 	.short	0x010a
        /*0586*/ 	.byte	0x3f
	.zero		1


	//   ....[77]....
        /*0588*/ 	.word	0x00005400
        /*058c*/ 	.word	0x00000009
        /*0590*/ 	.word	0x00000000
        /*0594*/ 	.short	0x010a
        /*0596*/ 	.byte	0x3f
	.zero		1


	//   ....[78]....
        /*0598*/ 	.word	0x00005490
        /*059c*/ 	.word	0x00000006
        /*05a0*/ 	.word	0x00000000
        /*05a4*/ 	.short	0x010a
        /*05a6*/ 	.byte	0x3f
	.zero		1


	//   ....[79]....
        /*05a8*/ 	.word	0x00005520
        /*05ac*/ 	.word	0x00000009
        /*05b0*/ 	.word	0x00000000
        /*05b4*/ 	.short	0x010a
        /*05b6*/ 	.byte	0x3f
	.zero		1


	//   ....[80]....
        /*05b8*/ 	.word	0x000055b0
        /*05bc*/ 	.word	0x00000006
        /*05c0*/ 	.word	0x00000000
        /*05c4*/ 	.short	0x010a
        /*05c6*/ 	.byte	0x3f
	.zero		1


	//   ....[81]....
        /*05c8*/ 	.word	0x00005640
        /*05cc*/ 	.word	0x00000009
        /*05d0*/ 	.word	0x00000000
        /*05d4*/ 	.short	0x010a
        /*05d6*/ 	.byte	0x3f
	.zero		1


	//   ....[82]....
        /*05d8*/ 	.word	0x000056d0
        /*05dc*/ 	.word	0x00000006
        /*05e0*/ 	.word	0x00000000
        /*05e4*/ 	.short	0x010a
        /*05e6*/ 	.byte	0x3f
	.zero		1


	//   ....[83]....
        /*05e8*/ 	.word	0x00005760
        /*05ec*/ 	.word	0x00000009
        /*05f0*/ 	.word	0x00000000
        /*05f4*/ 	.short	0x010a
        /*05f6*/ 	.byte	0x3f
	.zero		1


	//   ....[84]....
        /*05f8*/ 	.word	0x000057f0
        /*05fc*/ 	.word	0x00000006
        /*0600*/ 	.word	0x00000000
        /*0604*/ 	.short	0x010a
        /*0606*/ 	.byte	0x3f
	.zero		1


	//   ....[85]....
        /*0608*/ 	.word	0x00005880
        /*060c*/ 	.word	0x00000009
        /*0610*/ 	.word	0x00000000
        /*0614*/ 	.short	0x010a
        /*0616*/ 	.byte	0x3f
	.zero		1


	//   ....[86]....
        /*0618*/ 	.word	0x00005910
        /*061c*/ 	.word	0x00000006
        /*0620*/ 	.word	0x00000000
        /*0624*/ 	.short	0x010a
        /*0626*/ 	.byte	0x3f
	.zero		1


	//   ....[87]....
        /*0628*/ 	.word	0x000059a0
        /*062c*/ 	.word	0x00000009
        /*0630*/ 	.word	0x00000000
        /*0634*/ 	.short	0x010a
        /*0636*/ 	.byte	0x3f
	.zero		1


	//   ....[88]....
        /*0638*/ 	.word	0x00005a30
        /*063c*/ 	.word	0x00000006
        /*0640*/ 	.word	0x00000000
        /*0644*/ 	.short	0x010a
        /*0646*/ 	.byte	0x3f
	.zero		1


	//   ....[89]....
        /*0648*/ 	.word	0x00005ac0
        /*064c*/ 	.word	0x00000009
        /*0650*/ 	.word	0x00000000
        /*0654*/ 	.short	0x010a
        /*0656*/ 	.byte	0x3f
	.zero		1


	//   ....[90]....
        /*0658*/ 	.word	0x00005b50
        /*065c*/ 	.word	0x00000006
        /*0660*/ 	.word	0x00000000
        /*0664*/ 	.short	0x010a
        /*0666*/ 	.byte	0x3f
	.zero		1


	//   ....[91]....
        /*0668*/ 	.word	0x00005be0
        /*066c*/ 	.word	0x00000009
        /*0670*/ 	.word	0x00000000
        /*0674*/ 	.short	0x010a
        /*0676*/ 	.byte	0x3f
	.zero		1


	//   ....[92]....
        /*0678*/ 	.word	0x00005c70
        /*067c*/ 	.word	0x00000006
        /*0680*/ 	.word	0x00000000
        /*0684*/ 	.short	0x010a
        /*0686*/ 	.byte	0x3f
	.zero		1


	//   ....[93]....
        /*0688*/ 	.word	0x00005d00
        /*068c*/ 	.word	0x00000009
        /*0690*/ 	.word	0x00000000
        /*0694*/ 	.short	0x010a
        /*0696*/ 	.byte	0x3f
	.zero		1


	//   ....[94]....
        /*0698*/ 	.word	0x00005d90
        /*069c*/ 	.word	0x00000006
        /*06a0*/ 	.word	0x00000000
        /*06a4*/ 	.short	0x010a
        /*06a6*/ 	.byte	0x3f
	.zero		1


	//   ....[95]....
        /*06a8*/ 	.word	0x00005e20
        /*06ac*/ 	.word	0x00000009
        /*06b0*/ 	.word	0x00000000
        /*06b4*/ 	.short	0x010a
        /*06b6*/ 	.byte	0x3f
	.zero		1


	//   ....[96]....
        /*06b8*/ 	.word	0x00005eb0
        /*06bc*/ 	.word	0x00000006
        /*06c0*/ 	.word	0x00000000
        /*06c4*/ 	.short	0x010a
        /*06c6*/ 	.byte	0x3f
	.zero		1


	//   ....[97]....
        /*06c8*/ 	.word	0x00005f40
        /*06cc*/ 	.word	0x00000009
        /*06d0*/ 	.word	0x00000000
        /*06d4*/ 	.short	0x010a
        /*06d6*/ 	.byte	0x3f
	.zero		1


	//   ....[98]....
        /*06d8*/ 	.word	0x00005fd0
        /*06dc*/ 	.word	0x00000006
        /*06e0*/ 	.word	0x00000000
        /*06e4*/ 	.short	0x010a
        /*06e6*/ 	.byte	0x3f
	.zero		1


	//   ....[99]....
        /*06e8*/ 	.word	0x00006060
        /*06ec*/ 	.word	0x00000009
        /*06f0*/ 	.word	0x00000000
        /*06f4*/ 	.short	0x010a
        /*06f6*/ 	.byte	0x3f
	.zero		1


	//   ....[100]....
        /*06f8*/ 	.word	0x000060f0
        /*06fc*/ 	.word	0x00000006
        /*0700*/ 	.word	0x00000000
        /*0704*/ 	.short	0x010a
        /*0706*/ 	.byte	0x3f
	.zero		1


	//   ....[101]....
        /*0708*/ 	.word	0x00006180
        /*070c*/ 	.word	0x00000003
        /*0710*/ 	.word	0x00000000
        /*0714*/ 	.short	0x010a
        /*0716*/ 	.byte	0x3f
	.zero		1


	//   ....[102]....
        /*0718*/ 	.word	0x000061e0
        /*071c*/ 	.word	0x0000003f
        /*0720*/ 	.word	0x00000000
        /*0724*/ 	.short	0x010a
        /*0726*/ 	.byte	0x3f
	.zero		1


	//   ....[103]....
        /*0728*/ 	.word	0x00006230
        /*072c*/ 	.word	0x00000003
        /*0730*/ 	.word	0x00000000
        /*0734*/ 	.short	0x010a
        /*0736*/ 	.byte	0x3f
	.zero		1


	//   ....[104]....
        /*0738*/ 	.word	0x00006290
        /*073c*/ 	.word	0x00000004
        /*0740*/ 	.word	0x00000000
        /*0744*/ 	.short	0x010a
        /*0746*/ 	.byte	0x3f
	.zero		1


	//   ....[105]....
        /*0748*/ 	.word	0x000062e0
        /*074c*/ 	.word	0x0000003f
        /*0750*/ 	.word	0x00000010
        /*0754*/ 	.short	0x010a
        /*0756*/ 	.byte	0x3f
	.zero		1


	//   ....[106]....
        /*0758*/ 	.word	0x000063b0
        /*075c*/ 	.word	0x0000000a
        /*0760*/ 	.word	0x000000e0
        /*0764*/ 	.short	0x010a
        /*0766*/ 	.byte	0x3f
	.zero		1


	//   ....[107]....
        /*0768*/ 	.word	0x00006480
        /*076c*/ 	.word	0x00000007
        /*0770*/ 	.word	0x00000000
        /*0774*/ 	.short	0x010a
        /*0776*/ 	.byte	0x3f
	.zero		1


	//   ....[108]....
        /*0778*/ 	.word	0x000064d0
        /*077c*/ 	.word	0x00000009
        /*0780*/ 	.word	0x00000000
        /*0784*/ 	.short	0x010a
        /*0786*/ 	.byte	0x3f
	.zero		1


	//   ....[109]....
        /*0788*/ 	.word	0x00006520
        /*078c*/ 	.word	0x00000006
        /*0790*/ 	.word	0x00000000
        /*0794*/ 	.short	0x010a
        /*0796*/ 	.byte	0x3f
	.zero		1


	//   ....[110]....
        /*0798*/ 	.word	0x00006570
        /*079c*/ 	.word	0x00000009
        /*07a0*/ 	.word	0x00000000
        /*07a4*/ 	.short	0x010a
        /*07a6*/ 	.byte	0x3f
	.zero		1


	//   ....[111]....
        /*07a8*/ 	.word	0x000065c0
        /*07ac*/ 	.word	0x00000006
        /*07b0*/ 	.word	0x00000000
        /*07b4*/ 	.short	0x010a
        /*07b6*/ 	.byte	0x3f
	.zero		1


	//   ....[112]....
        /*07b8*/ 	.word	0x00006610
        /*07bc*/ 	.word	0x00000009
        /*07c0*/ 	.word	0x00000000
        /*07c4*/ 	.short	0x010a
        /*07c6*/ 	.byte	0x3f
	.zero		1


	//   ....[113]....
        /*07c8*/ 	.word	0x00006660
        /*07cc*/ 	.word	0x00000006
        /*07d0*/ 	.word	0x00000000
        /*07d4*/ 	.short	0x010a
        /*07d6*/ 	.byte	0x3f
	.zero		1


	//   ....[114]....
        /*07d8*/ 	.word	0x000066b0
        /*07dc*/ 	.word	0x00000009
        /*07e0*/ 	.word	0x00000000
        /*07e4*/ 	.short	0x010a
        /*07e6*/ 	.byte	0x3f
	.zero		1


	//   ....[115]....
        /*07e8*/ 	.word	0x00006700
        /*07ec*/ 	.word	0x00000006
        /*07f0*/ 	.word	0x00000000
        /*07f4*/ 	.short	0x010a
        /*07f6*/ 	.byte	0x3f
	.zero		1


	//   ....[116]....
        /*07f8*/ 	.word	0x00006750
        /*07fc*/ 	.word	0x00000009
        /*0800*/ 	.word	0x00000000
        /*0804*/ 	.short	0x010a
        /*0806*/ 	.byte	0x3f
	.zero		1


	//   ....[117]....
        /*0808*/ 	.word	0x000067a0
        /*080c*/ 	.word	0x00000006
        /*0810*/ 	.word	0x00000000
        /*0814*/ 	.short	0x010a
        /*0816*/ 	.byte	0x3f
	.zero		1


	//   ....[118]....
        /*0818*/ 	.word	0x000067f0
        /*081c*/ 	.word	0x00000009
        /*0820*/ 	.word	0x00000000
        /*0824*/ 	.short	0x010a
        /*0826*/ 	.byte	0x3f
	.zero		1


	//   ....[119]....
        /*0828*/ 	.word	0x00006840
        /*082c*/ 	.word	0x00000006
        /*0830*/ 	.word	0x00000000
        /*0834*/ 	.short	0x010a
        /*0836*/ 	.byte	0x3f
	.zero		1


	//   ....[120]....
        /*0838*/ 	.word	0x00006890
        /*083c*/ 	.word	0x00000009
        /*0840*/ 	.word	0x00000000
        /*0844*/ 	.short	0x010a
        /*0846*/ 	.byte	0x3f
	.zero		1


	//   ....[121]....
        /*0848*/ 	.word	0x000068e0
        /*084c*/ 	.word	0x00000006
        /*0850*/ 	.word	0x00000000
        /*0854*/ 	.short	0x010a
        /*0856*/ 	.byte	0x3f
	.zero		1


	//   ....[122]....
        /*0858*/ 	.word	0x00006930
        /*085c*/ 	.word	0x00000009
        /*0860*/ 	.word	0x00000000
        /*0864*/ 	.short	0x010a
        /*0866*/ 	.byte	0x3f
	.zero		1


	//   ....[123]....
        /*0868*/ 	.word	0x00006980
        /*086c*/ 	.word	0x00000006
        /*0870*/ 	.word	0x00000000
        /*0874*/ 	.short	0x010a
        /*0876*/ 	.byte	0x3f
	.zero		1


	//   ....[124]....
        /*0878*/ 	.word	0x000069d0
        /*087c*/ 	.word	0x00000009
        /*0880*/ 	.word	0x00000000
        /*0884*/ 	.short	0x010a
        /*0886*/ 	.byte	0x3f
	.zero		1


	//   ....[125]....
        /*0888*/ 	.word	0x00006a20
        /*088c*/ 	.word	0x00000006
        /*0890*/ 	.word	0x00000000
        /*0894*/ 	.short	0x010a
        /*0896*/ 	.byte	0x3f
	.zero		1


	//   ....[126]....
        /*0898*/ 	.word	0x00006a70
        /*089c*/ 	.word	0x00000009
        /*08a0*/ 	.word	0x00000000
        /*08a4*/ 	.short	0x010a
        /*08a6*/ 	.byte	0x3f
	.zero		1


	//   ....[127]....
        /*08a8*/ 	.word	0x00006ac0
        /*08ac*/ 	.word	0x00000006
        /*08b0*/ 	.word	0x00000000
        /*08b4*/ 	.short	0x010a
        /*08b6*/ 	.byte	0x3f
	.zero		1


	//   ....[128]....
        /*08b8*/ 	.word	0x00006b10
        /*08bc*/ 	.word	0x00000009
        /*08c0*/ 	.word	0x00000000
        /*08c4*/ 	.short	0x010a
        /*08c6*/ 	.byte	0x3f
	.zero		1


	//   ....[129]....
        /*08c8*/ 	.word	0x00006b60
        /*08cc*/ 	.word	0x00000006
        /*08d0*/ 	.word	0x00000000
        /*08d4*/ 	.short	0x010a
        /*08d6*/ 	.byte	0x3f
	.zero		1


	//   ....[130]....
        /*08d8*/ 	.word	0x00006bb0
        /*08dc*/ 	.word	0x00000009
        /*08e0*/ 	.word	0x00000000
        /*08e4*/ 	.short	0x010a
        /*08e6*/ 	.byte	0x3f
	.zero		1


	//   ....[131]....
        /*08e8*/ 	.word	0x00006c00
        /*08ec*/ 	.word	0x00000006
        /*08f0*/ 	.word	0x00000000
        /*08f4*/ 	.short	0x010a
        /*08f6*/ 	.byte	0x3f
	.zero		1


	//   ....[132]....
        /*08f8*/ 	.word	0x00006c50
        /*08fc*/ 	.word	0x00000009
        /*0900*/ 	.word	0x00000000
        /*0904*/ 	.short	0x010a
        /*0906*/ 	.byte	0x3f
	.zero		1


	//   ....[133]....
        /*0908*/ 	.word	0x00006ca0
        /*090c*/ 	.word	0x00000006
        /*0910*/ 	.word	0x00000000
        /*0914*/ 	.short	0x010a
        /*0916*/ 	.byte	0x3f
	.zero		1


	//----- nvinfo : EIATTR_NUM_MBARRIERS
	.align		4
.L_37:
        /*0918*/ 	.byte	0x03, 0x38
        /*091a*/ 	.short	0x003e


	//----- nvinfo : EIATTR_EXIT_INSTR_OFFSETS
	.align		4
        /*091c*/ 	.byte	0x04, 0x1c
        /*091e*/ 	.short	(.L_39 - .L_38)


	//   ....[0]....
.L_38:
        /*0920*/ 	.word	0x000014b0


	//   ....[1]....
        /*0924*/ 	.word	0x00001510


	//   ....[2]....
        /*0928*/ 	.word	0x00004490


	//   ....[3]....
        /*092c*/ 	.word	0x000044c0


	//   ....[4]....
        /*0930*/ 	.word	0x000061d0


	//----- nvinfo : EIATTR_MAX_THREADS
	.align		4
.L_39:
        /*0934*/ 	.byte	0x04, 0x05
        /*0936*/ 	.short	(.L_41 - .L_40)
.L_40:
        /*0938*/ 	.word	0x00000180
        /*093c*/ 	.word	0x00000001
        /*0940*/ 	.word	0x00000001


	//----- nvinfo : EIATTR_CRS_STACK_SIZE
	.align		4
.L_41:
        /*0944*/ 	.byte	0x04, 0x1e
        /*0946*/ 	.short	(.L_43 - .L_42)
.L_42:
        /*0948*/ 	.word	0x00000000


	//----- nvinfo : EIATTR_CBANK_PARAM_SIZE
	.align		4
.L_43:
        /*094c*/ 	.byte	0x03, 0x19
        /*094e*/ 	.short	0x0470


	//----- nvinfo : EIATTR_PARAM_CBANK
	.align		4
        /*0950*/ 	.byte	0x04, 0x0a
        /*0952*/ 	.short	(.L_45 - .L_44)
	.align		4
.L_44:
        /*0954*/ 	.word	index@(.nv.constant0._ZN7cutlass13device_kernelINS_4gemm6kernel13GemmUniversalIN4cute5tupleIJiiiiEEENS1_10collective13CollectiveMmaINS1_34MainloopSm90TmaGmmaWarpSpecializedILi28ENS5_IJNS4_1CILi1EEESB_SB_EEENS1_32KernelTmaWarpSpecializedPingpongEEENS5_IJNSA_ILi64EEESF_SF_EEEaNS5_IJlSB_lEEEaSH_NS4_8TiledMMAINS4_8MMA_AtomIJNS4_4SM904GMMA26MMA_64x64x32_S32S8S8_SS_TNEEEENS4_6LayoutISC_NS5_IJNSA_ILi0EEESP_SP_EEEEENS5_IJNS4_10UnderscoreESS_SS_EEEEENS4_13SM90_TMA_LOADENS4_14ComposedLayoutINS4_7SwizzleILi2ELi4ELi3EEENS4_18smem_ptr_flag_bitsILi8EEENSO_INS5_IJNSA_ILi8EEESF_EEENS5_IJSF_SB_EEEEEEEvNS4_8identityESV_S15_vS16_EENS_8epilogue10collective6detail29Sm90TmaWarpSpecializedAdapterINS19_15DefaultEpilogueIaSH_SH_NS18_6thread17LinearCombinationIaLi1EiiLNS1D_9ScaleType4KindE0ELNS_15FloatRoundStyleE2EaEENS1_15EpilogueDefaultEEEEEvvEEEEvNT_6ParamsE)
        /*0958*/ 	.short	0x0210
        /*095a*/ 	.short	0x0470


	//----- nvinfo : EIATTR_SW_WAR
	.align		4
.L_45:
        /*095c*/ 	.byte	0x04, 0x36
        /*095e*/ 	.short	(.L_47 - .L_46)
.L_46:
        /*0960*/ 	.word	0x00000008
.L_47:


//--------------------- .nv.callgraph             --------------------------
	.section	.nv.callgraph,"",@"SHT_CUDA_CALLGRAPH"
	.align	4
	.sectionentsize	8
	.align		4
        /*0000*/ 	.word	0x00000000
	.align		4
        /*0004*/ 	.word	0xffffffff
	.align		4
        /*0008*/ 	.word	index@(_ZN7cutlass13device_kernelINS_4gemm6kernel13GemmUniversalIN4cute5tupleIJiiiiEEENS1_10collective13CollectiveMmaINS1_34MainloopSm90TmaGmmaWarpSpecializedILi28ENS5_IJNS4_1CILi1EEESB_SB_EEENS1_32KernelTmaWarpSpecializedPingpongEEENS5_IJNSA_ILi64EEESF_SF_EEEaNS5_IJlSB_lEEEaSH_NS4_8TiledMMAINS4_8MMA_AtomIJNS4_4SM904GMMA26MMA_64x64x32_S32S8S8_SS_TNEEEENS4_6LayoutISC_NS5_IJNSA_ILi0EEESP_SP_EEEEENS5_IJNS4_10UnderscoreESS_SS_EEEEENS4_13SM90_TMA_LOADENS4_14ComposedLayoutINS4_7SwizzleILi2ELi4ELi3EEENS4_18smem_ptr_flag_bitsILi8EEENSO_INS5_IJNSA_ILi8EEESF_EEENS5_IJSF_SB_EEEEEEEvNS4_8identityESV_S15_vS16_EENS_8epilogue10collective6detail29Sm90TmaWarpSpecializedAdapterINS19_15DefaultEpilogueIaSH_SH_NS18_6thread17LinearCombinationIaLi1EiiLNS1D_9ScaleType4KindE0ELNS_15FloatRoundStyleE2EaEENS1_15EpilogueDefaultEEEEEvvEEEEvNT_6ParamsE)
	.align		4
        /*000c*/ 	.word	index@(__assertfail)
	.align		4
        /*0010*/ 	.word	0x00000000
	.align		4
        /*0014*/ 	.word	0xfffffffe
	.align		4
        /*0018*/ 	.word	0x00000000
	.align		4
        /*001c*/ 	.word	0xfffffffd
	.align		4
        /*0020*/ 	.word	0x00000000
	.align		4
        /*0024*/ 	.word	0xfffffffc


//--------------------- .nv.constant4             --------------------------
	.section	.nv.constant4,"a",@progbits
	.align	8
	.align		8
.nv.constant4:
        /*0000*/ 	.dword	__assertfail
	.align		8
        /*0008*/ 	.dword	__unnamed_1
	.align		8
        /*0010*/ 	.dword	_ZN40_INTERNAL_17935b3d_4_k_cu_32030549_284134cuda3std3__45__cpo5beginE
	.align		8
        /*0018*/ 	.dword	_ZN40_INTERNAL_17935b3d_4_k_cu_32030549_284134cuda3std3__45__cpo3endE
	.align		8
        /*0020*/ 	.dword	_ZN40_INTERNAL_17935b3d_4_k_cu_32030549_284134cuda3std3__45__cpo6cbeginE
	.align		8
        /*0028*/ 	.dword	_ZN40_INTERNAL_17935b3d_4_k_cu_32030549_284134cuda3std3__45__cpo4cendE
	.align		8
        /*0030*/ 	.dword	_ZN40_INTERNAL_17935b3d_4_k_cu_32030549_284134cuda3std3__442_GLOBAL__N__17935b3d_4_k_cu_32030549_284136ignoreE
	.align		8
        /*0038*/ 	.dword	_ZN40_INTERNAL_17935b3d_4_k_cu_32030549_284134cuda3std3__419piecewise_constructE
	.align		8
        /*0040*/ 	.dword	_ZN40_INTERNAL_17935b3d_4_k_cu_32030549_284134cuda3std3__48in_placeE
	.align		8
        /*0048*/ 	.dword	_ZN40_INTERNAL_17935b3d_4_k_cu_32030549_284134cuda3std6ranges3__45__cpo4swapE
	.align		8
        /*0050*/ 	.dword	_ZN40_INTERNAL_17935b3d_4_k_cu_32030549_284134cuda3std6ranges3__45__cpo9iter_moveE
	.align		8
        /*0058*/ 	.dword	_ZN40_INTERNAL_17935b3d_4_k_cu_32030549_284134cute7productE
	.align		8
        /*0060*/ 	.dword	_ZN40_INTERNAL_17935b3d_4_k_cu_32030549_284134cute1_E
	.align		8
        /*0068*/ 	.dword	$str$22
	.align		8
        /*0070*/ 	.dword	$str$23


//--------------------- .text._ZN7cutlass13device_kernelINS_4gemm6kernel13GemmUniversalIN4cute5tupleIJiiiiEEENS1_10collective13CollectiveMmaINS1_34MainloopSm90TmaGmmaWarpSpecializedILi28ENS5_IJNS4_1CILi1EEESB_SB_EEENS1_32KernelTmaWarpSpecializedPingpongEEENS5_IJNSA_ILi64EEESF_SF_EEEaNS5_IJlSB_lEEEaSH_NS4_8TiledMMAINS4_8MMA_AtomIJNS4_4SM904GMMA26MMA_64x64x32_S32S8S8_SS_TNEEEENS4_6LayoutISC_NS5_IJNSA_ILi0EEESP_SP_EEEEENS5_IJNS4_10UnderscoreESS_SS_EEEEENS4_13SM90_TMA_LOADENS4_14ComposedLayoutINS4_7SwizzleILi2ELi4ELi3EEENS4_18smem_ptr_flag_bitsILi8EEENSO_INS5_IJNSA_ILi8EEESF_EEENS5_IJSF_SB_EEEEEEEvNS4_8identityESV_S15_vS16_EENS_8epilogue10collective6detail29Sm90TmaWarpSpecializedAdapterINS19_15DefaultEpilogueIaSH_SH_NS18_6thread17LinearCombinationIaLi1EiiLNS1D_9ScaleType4KindE0ELNS_15FloatRoundStyleE2EaEENS1_15EpilogueDefaultEEEEEvvEEEEvNT_6ParamsE --------------------------
	.section	.text._ZN7cutlass13device_kernelINS_4gemm6kernel13GemmUniversalIN4cute5tupleIJiiiiEEENS1_10collective13CollectiveMmaINS1_34MainloopSm90TmaGmmaWarpSpecializedILi28ENS5_IJNS4_1CILi1EEESB_SB_EEENS1_32KernelTmaWarpSpecializedPingpongEEENS5_IJNSA_ILi64EEESF_SF_EEEaNS5_IJlSB_lEEEaSH_NS4_8TiledMMAINS4_8MMA_AtomIJNS4_4SM904GMMA26MMA_64x64x32_S32S8S8_SS_TNEEEENS4_6LayoutISC_NS5_IJNSA_ILi0EEESP_SP_EEEEENS5_IJNS4_10UnderscoreESS_SS_EEEEENS4_13SM90_TMA_LOADENS4_14ComposedLayoutINS4_7SwizzleILi2ELi4ELi3EEENS4_18smem_ptr_flag_bitsILi8EEENSO_INS5_IJNSA_ILi8EEESF_EEENS5_IJSF_SB_EEEEEEEvNS4_8identityESV_S15_vS16_EENS_8epilogue10collective6detail29Sm90TmaWarpSpecializedAdapterINS19_15DefaultEpilogueIaSH_SH_NS18_6thread17LinearCombinationIaLi1EiiLNS1D_9ScaleType4KindE0ELNS_15FloatRoundStyleE2EaEENS1_15EpilogueDefaultEEEEEvvEEEEvNT_6ParamsE,"ax",@progbits
	.align	128
.text._ZN7cutlass13device_kernelINS_4gemm6kernel13GemmUniversalIN4cute5tupleIJiiiiEEENS1_10collective13CollectiveMmaINS1_34MainloopSm90TmaGmmaWarpSpecializedILi28ENS5_IJNS4_1CILi1EEESB_SB_EEENS1_32KernelTmaWarpSpecializedPingpongEEENS5_IJNSA_ILi64EEESF_SF_EEEaNS5_IJlSB_lEEEaSH_NS4_8TiledMMAINS4_8MMA_AtomIJNS4_4SM904GMMA26MMA_64x64x32_S32S8S8_SS_TNEEEENS4_6LayoutISC_NS5_IJNSA_ILi0EEESP_SP_EEEEENS5_IJNS4_10UnderscoreESS_SS_EEEEENS4_13SM90_TMA_LOADENS4_14ComposedLayoutINS4_7SwizzleILi2ELi4ELi3EEENS4_18smem_ptr_flag_bitsILi8EEENSO_INS5_IJNSA_ILi8EEESF_EEENS5_IJSF_SB_EEEEEEEvNS4_8identityESV_S15_vS16_EENS_8epilogue10collective6detail29Sm90TmaWarpSpecializedAdapterINS19_15DefaultEpilogueIaSH_SH_NS18_6thread17LinearCombinationIaLi1EiiLNS1D_9ScaleType4KindE0ELNS_15FloatRoundStyleE2EaEENS1_15EpilogueDefaultEEEEEvvEEEEvNT_6ParamsE:
        .type           _ZN7cutlass13device_kernelINS_4gemm6kernel13GemmUniversalIN4cute5tupleIJiiiiEEENS1_10collective13CollectiveMmaINS1_34MainloopSm90TmaGmmaWarpSpecializedILi28ENS5_IJNS4_1CILi1EEESB_SB_EEENS1_32KernelTmaWarpSpecializedPingpongEEENS5_IJNSA_ILi64EEESF_SF_EEEaNS5_IJlSB_lEEEaSH_NS4_8TiledMMAINS4_8MMA_AtomIJNS4_4SM904GMMA26MMA_64x64x32_S32S8S8_SS_TNEEEENS4_6LayoutISC_NS5_IJNSA_ILi0EEESP_SP_EEEEENS5_IJNS4_10UnderscoreESS_SS_EEEEENS4_13SM90_TMA_LOADENS4_14ComposedLayoutINS4_7SwizzleILi2ELi4ELi3EEENS4_18smem_ptr_flag_bitsILi8EEENSO_INS5_IJNSA_ILi8EEESF_EEENS5_IJSF_SB_EEEEEEEvNS4_8identityESV_S15_vS16_EENS_8epilogue10collective6detail29Sm90TmaWarpSpecializedAdapterINS19_15DefaultEpilogueIaSH_SH_NS18_6thread17LinearCombinationIaLi1EiiLNS1D_9ScaleType4KindE0ELNS_15FloatRoundStyleE2EaEENS1_15EpilogueDefaultEEEEEvvEEEEvNT_6ParamsE,@function
        .size           _ZN7cutlass13device_kernelINS_4gemm6kernel13GemmUniversalIN4cute5tupleIJiiiiEEENS1_10collective13CollectiveMmaINS1_34MainloopSm90TmaGmmaWarpSpecializedILi28ENS5_IJNS4_1CILi1EEESB_SB_EEENS1_32KernelTmaWarpSpecializedPingpongEEENS5_IJNSA_ILi64EEESF_SF_EEEaNS5_IJlSB_lEEEaSH_NS4_8TiledMMAINS4_8MMA_AtomIJNS4_4SM904GMMA26MMA_64x64x32_S32S8S8_SS_TNEEEENS4_6LayoutISC_NS5_IJNSA_ILi0EEESP_SP_EEEEENS5_IJNS4_10UnderscoreESS_SS_EEEEENS4_13SM90_TMA_LOADENS4_14ComposedLayoutINS4_7SwizzleILi2ELi4ELi3EEENS4_18smem_ptr_flag_bitsILi8EEENSO_INS5_IJNSA_ILi8EEESF_EEENS5_IJSF_SB_EEEEEEEvNS4_8identityESV_S15_vS16_EENS_8epilogue10collective6detail29Sm90TmaWarpSpecializedAdapterINS19_15DefaultEpilogueIaSH_SH_NS18_6thread17LinearCombinationIaLi1EiiLNS1D_9ScaleType4KindE0ELNS_15FloatRoundStyleE2EaEENS1_15EpilogueDefaultEEEEEvvEEEEvNT_6ParamsE,(.L_x_186 - _ZN7cutlass13device_kernelINS_4gemm6kernel13GemmUniversalIN4cute5tupleIJiiiiEEENS1_10collective13CollectiveMmaINS1_34MainloopSm90TmaGmmaWarpSpecializedILi28ENS5_IJNS4_1CILi1EEESB_SB_EEENS1_32KernelTmaWarpSpecializedPingpongEEENS5_IJNSA_ILi64EEESF_SF_EEEaNS5_IJlSB_lEEEaSH_NS4_8TiledMMAINS4_8MMA_AtomIJNS4_4SM904GMMA26MMA_64x64x32_S32S8S8_SS_TNEEEENS4_6LayoutISC_NS5_IJNSA_ILi0EEESP_SP_EEEEENS5_IJNS4_10UnderscoreESS_SS_EEEEENS4_13SM90_TMA_LOADENS4_14ComposedLayoutINS4_7SwizzleILi2ELi4ELi3EEENS4_18smem_ptr_flag_bitsILi8EEENSO_INS5_IJNSA_ILi8EEESF_EEENS5_IJSF_SB_EEEEEEEvNS4_8identityESV_S15_vS16_EENS_8epilogue10collective6detail29Sm90TmaWarpSpecializedAdapterINS19_15DefaultEpilogueIaSH_SH_NS18_6thread17LinearCombinationIaLi1EiiLNS1D_9ScaleType4KindE0ELNS_15FloatRoundStyleE2EaEENS1_15EpilogueDefaultEEEEEvvEEEEvNT_6ParamsE)
        .other          _ZN7cutlass13device_kernelINS_4gemm6kernel13GemmUniversalIN4cute5tupleIJiiiiEEENS1_10collective13CollectiveMmaINS1_34MainloopSm90TmaGmmaWarpSpecializedILi28ENS5_IJNS4_1CILi1EEESB_SB_EEENS1_32KernelTmaWarpSpecializedPingpongEEENS5_IJNSA_ILi64EEESF_SF_EEEaNS5_IJlSB_lEEEaSH_NS4_8TiledMMAINS4_8MMA_AtomIJNS4_4SM904GMMA26MMA_64x64x32_S32S8S8_SS_TNEEEENS4_6LayoutISC_NS5_IJNSA_ILi0EEESP_SP_EEEEENS5_IJNS4_10UnderscoreESS_SS_EEEEENS4_13SM90_TMA_LOADENS4_14ComposedLayoutINS4_7SwizzleILi2ELi4ELi3EEENS4_18smem_ptr_flag_bitsILi8EEENSO_INS5_IJNSA_ILi8EEESF_EEENS5_IJSF_SB_EEEEEEEvNS4_8identityESV_S15_vS16_EENS_8epilogue10collective6detail29Sm90TmaWarpSpecializedAdapterINS19_15DefaultEpilogueIaSH_SH_NS18_6thread17LinearCombinationIaLi1EiiLNS1D_9ScaleType4KindE0ELNS_15FloatRoundStyleE2EaEENS1_15EpilogueDefaultEEEEEvvEEEEvNT_6ParamsE,@"STO_CUDA_ENTRY STV_DEFAULT"
_ZN7cutlass13device_kernelINS_4gemm6kernel13GemmUniversalIN4cute5tupleIJiiiiEEENS1_10collective13CollectiveMmaINS1_34MainloopSm90TmaGmmaWarpSpecializedILi28ENS5_IJNS4_1CILi1EEESB_SB_EEENS1_32KernelTmaWarpSpecializedPingpongEEENS5_IJNSA_ILi64EEESF_SF_EEEaNS5_IJlSB_lEEEaSH_NS4_8TiledMMAINS4_8MMA_AtomIJNS4_4SM904GMMA26MMA_64x64x32_S32S8S8_SS_TNEEEENS4_6LayoutISC_NS5_IJNSA_ILi0EEESP_SP_EEEEENS5_IJNS4_10UnderscoreESS_SS_EEEEENS4_13SM90_TMA_LOADENS4_14ComposedLayoutINS4_7SwizzleILi2ELi4ELi3EEENS4_18smem_ptr_flag_bitsILi8EEENSO_INS5_IJNSA_ILi8EEESF_EEENS5_IJSF_SB_EEEEEEEvNS4_8identityESV_S15_vS16_EENS_8epilogue10collective6detail29Sm90TmaWarpSpecializedAdapterINS19_15DefaultEpilogueIaSH_SH_NS18_6thread17LinearCombinationIaLi1EiiLNS1D_9ScaleType4KindE0ELNS_15FloatRoundStyleE2EaEENS1_15EpilogueDefaultEEEEEvvEEEEvNT_6ParamsE:
[----:B------:R-:W0:Y:S02]  /*0000*/  LDC R1, c[0x0][0x28] ;  /* 0x00000a00ff017b82 */ /* 0x000e240000000800 */
[----:B0-----:R-:W-:Y:S01]  /*0010*/  VIADD R1, R1, 0xfffffff8 ;  /* 0xfffffff801017836 */ /* 0x001fe20000000000 */
[----:B------:R-:W0:Y:S01]  /*0020*/  S2R R4, SR_TID.X ;  /* 0x0000000000047919 */ /* 0x000e220000002100 */
[----:B------:R-:W-:Y:S01]  /*0030*/  ELECT P0, URZ, PT ;  /* 0x00000000003f782f */ /* 0x000fe20003800000 */
[----:B------:R-:W-:Y:S01]  /*0040*/  BSSY B0, `(.L_x_0) ;  /* 0x000000f000007945 */ /* 0x000fe20003800000 */
[--C-:B0-----:R-:W-:Y:S02]  /*0050*/  SHF.R.U32.HI R0, RZ, 0x5, R4.reuse ;  /* 0x00000005ff007819 */ /* 0x101fe40000011604 */
[----:B------:R-:W-:-:S03]  /*0060*/  SHF.R.U32.HI R5, RZ, 0x7, R4 ;  /* 0x00000007ff057819 */ /* 0x000fc60000011604 */
[----:B------:R-:W0:Y:S04]  /*0070*/  SHFL.IDX PT, R2, R0, RZ, 0x1f ;  /* 0x00001fff00027589 */ /* 0x000e2800000e0000 */
[----:B------:R1:W2:Y:S01]  /*0080*/  SHFL.IDX PT, R8, R5, RZ, 0x1f ;  /* 0x00001fff05087589 */ /* 0x0002a200000e0000 */
[----:B0-----:R-:W-:-:S13]  /*0090*/  ISETP.NE.OR P0, PT, R2, RZ, !P0 ;  /* 0x000000ff0200720c */ /* 0x001fda0004705670 */
[----:B-12---:R-:W-:Y:S05]  /*00a0*/  @P0 BRA `(.L_x_1) ;  /* 0x0000000000200947 */ /* 0x006fea0003800000 */
[----:B------:R-:W-:Y:S02]  /*00b0*/  ULDC.64 UR4, c[0x0][0x198] ;  /* 0x0000660000047ab9 */ /* 0x000fe40000000a00 */
[----:B------:R-:W-:Y:S02]  /*00c0*/  UIADD3 UR6, UP0, UR4, 0xf0, URZ ;  /* 0x000000f004067890 */ /* 0x000fe4000ff1e03f */
[----:B------:R-:W-:Y:S02]  /*00d0*/  UIADD3 UR4, UP1, UR4, 0x1f0, URZ ;  /* 0x000001f004047890 */ /* 0x000fe4000ff3e03f */
[----:B------:R-:W-:Y:S02]  /*00e0*/  UIADD3.X UR7, URZ, UR5, URZ, UP0, !UPT ;  /* 0x000000053f077290 */ /* 0x000fe400087fe43f */
[----:B------:R-:W-:-:S07]  /*00f0*/  UIADD3.X UR5, URZ, UR5, URZ, UP1, !UPT ;  /* 0x000000053f057290 */ /* 0x000fce0008ffe43f */
[----:B------:R0:W-:Y:S02]  /*0100*/  UTMACCTL.PF [UR6] ;  /* 0x00000000060079b9 */ /* 0x0001e40008040000 */
[----:B------:R0:W-:Y:S02]  /*0110*/  UTMACCTL.PF [UR4] ;  /* 0x00000000040079b9 */ /* 0x0001e40008040000 */
[----:B0-----:R-:W-:Y:S01]  /*0120*/  NOP ;  /* 0x0000000000007918 */ /* 0x001fe20000000000 */
.L_x_1:
[----:B------:R-:W-:Y:S05]  /*0130*/  BSYNC B0 ;  /* 0x0000000000007941 */ /* 0x000fea0003800000 */
.L_x_0:
[----:B------:R-:W0:Y:S02]  /*0140*/  SHFL.IDX PT, R3, R0, RZ, 0x1f ;  /* 0x00001fff00037589 */ /* 0x000e2400000e0000 */
[----:B0-----:R-:W-:-:S13]  /*0150*/  ISETP.NE.AND P0, PT, R3, RZ, PT ;  /* 0x000000ff0300720c */ /* 0x001fda0003f05270 */
[----:B------:R-:W-:Y:S05]  /*0160*/  @P0 BRA `(.L_x_2) ;  /* 0x0000000400240947 */ /* 0x000fea0003800000 */
[----:B------:R-:W-:Y:S01]  /*0170*/  ELECT P0, URZ, PT ;  /* 0x00000000003f782f */ /* 0x000fe20003800000 */
[----:B------:R-:W-:-:S12]  /*0180*/  BSSY B0, `(.L_x_2) ;  /* 0x0000047000007945 */ /* 0x000fd80003800000 */
[----:B------:R-:W-:Y:S05]  /*0190*/  @!P0 BRA `(.L_x_3) ;  /* 0x0000000400148947 */ /* 0x000fea0003800000 */
[----:B------:R-:W0:Y:S01]  /*01a0*/  S2UR UR8, SR_CgaCtaId ;  /* 0x00000000000879c3 */ /* 0x000e220000008800 */
[----:B------:R-:W-:Y:S01]  /*01b0*/  UMOV UR4, 0x400 ;  /* 0x0000040000047882 */ /* 0x000fe20000000000 */
[----:B------:R-:W-:Y:S01]  /*01c0*/  UMOV UR5, 0x1 ;  /* 0x0000000100057882 */ /* 0x000fe20000000000 */
[----:B------:R-:W-:Y:S02]  /*01d0*/  UMOV UR6, 0x80 ;  /* 0x0000008000067882 */ /* 0x000fe40000000000 */
[----:B------:R-:W-:-:S04]  /*01e0*/  UIADD3 UR6, -UR6, 0x100000, URZ ;  /* 0x0010000006067890 */ /* 0x000fc8000fffe13f */
[----:B------:R-:W-:Y:S02]  /*01f0*/  USHF.L.U32 UR7, UR6, 0xb, URZ ;  /* 0x0000000b06077899 */ /* 0x000fe4000800063f */
[----:B------:R-:W-:Y:S02]  /*0200*/  USHF.L.U32 UR6, UR6, 0x1, URZ ;  /* 0x0000000106067899 */ /* 0x000fe4000800063f */
[----:B0-----:R-:W-:Y:S02]  /*0210*/  ULEA UR8, UR8, UR4, 0x18 ;  /* 0x0000000408087291 */ /* 0x001fe4000f8ec03f */
[----:B------:R-:W-:-:S04]  /*0220*/  UIADD3 UR4, -UR5, 0x100000, URZ ;  /* 0x0010000005047890 */ /* 0x000fc8000fffe13f */
[----:B------:R-:W-:Y:S02]  /*0230*/  USHF.L.U32 UR5, UR4, 0xb, URZ ;  /* 0x0000000b04057899 */ /* 0x000fe4000800063f */
[----:B------:R-:W-:Y:S01]  /*0240*/  USHF.L.U32 UR4, UR4, 0x1, URZ ;  /* 0x0000000104047899 */ /* 0x000fe2000800063f */
[----:B------:R-:W0:Y:S11]  /*0250*/  FENCE.VIEW.ASYNC.S ;  /* 0x00000000000073c6 */ /* 0x000e360000000000 */
[----:B0-----:R0:W1:Y:S01]  /*0260*/  SYNCS.EXCH.64 URZ, [UR8], UR4 ;  /* 0x00000004083f75b2 */ /* 0x0010620008000100 */
[----:B------:R0:W2:Y:S01]  /*0270*/  SYNCS.EXCH.64 URZ, [UR8+0xe0], UR6 ;  /* 0x0000e006083f75b2 */ /* 0x0000a20008000100 */
[----:B------:R0:W3:Y:S01]  /*0280*/  SYNCS.EXCH.64 URZ, [UR8+0x8], UR4 ;  /* 0x00000804083f75b2 */ /* 0x0000e20008000100 */
[----:B------:R0:W4:Y:S01]  /*0290*/  SYNCS.EXCH.64 URZ, [UR8+0xe8], UR6 ;  /* 0x0000e806083f75b2 */ /* 0x0001220008000100 */
[----:B------:R0:W0:Y:S01]  /*02a0*/  SYNCS.EXCH.64 URZ, [UR8+0x10], UR4 ;  /* 0x00001004083f75b2 */ /* 0x0000220008000100 */
        /* <DEDUP_REMOVED lines=51> */
[----:B-1234-:R-:W-:Y:S01]  /*05e0*/  NOP ;  /* 0x0000000000007918 */ /* 0x01efe20000000000 */
.L_x_3:
[----:B0-----:R-:W-:Y:S05]  /*05f0*/  BSYNC B0 ;  /* 0x0000000000007941 */ /* 0x001fea0003800000 */
.L_x_2:
[----:B------:R-:W0:Y:S01]  /*0600*/  SHFL.IDX PT, R6, R0, RZ, 0x1f ;  /* 0x00001fff00067589 */ /* 0x000e2200000e0000 */
[----:B------:R-:W-:Y:S01]  /*0610*/  ELECT P0, URZ, PT ;  /* 0x00000000003f782f */ /* 0x000fe20003800000 */
[----:B------:R-:W-:Y:S01]  /*0620*/  NOP ;  /* 0x0000000000007918 */ /* 0x000fe20000000000 */
[----:B------:R-:W-:Y:S01]  /*0630*/  ELECT P1, URZ, PT ;  /* 0x00000000003f782f */ /* 0x000fe20003820000 */
[----:B------:R-:W1:Y:S01]  /*0640*/  SHFL.IDX PT, R3, R0, RZ, 0x1f ;  /* 0x00001fff00037589 */ /* 0x000e6200000e0000 */
[----:B------:R-:W-:Y:S01]  /*0650*/  UMOV UR4, 0x20 ;  /* 0x0000002000047882 */ /* 0x000fe20000000000 */
[----:B------:R-:W-:Y:S01]  /*0660*/  UMOV UR11, 0x80 ;  /* 0x00000080000b7882 */ /* 0x000fe20000000000 */
[----:B------:R-:W-:Y:S01]  /*0670*/  NOP ;  /* 0x0000000000007918 */ /* 0x000fe20000000000 */
[C---:B------:R-:W-:Y:S01]  /*0680*/  VIADD R33, R8.reuse, 0xffffffff ;  /* 0xffffffff08217836 */ /* 0x040fe20000000000 */
[----:B------:R-:W2:Y:S01]  /*0690*/  SHFL.IDX PT, R5, R5, RZ, 0x1f ;  /* 0x00001fff05057589 */ /* 0x000ea200000e0000 */
[----:B------:R-:W-:Y:S01]  /*06a0*/  ULDC.64 UR36, c[0x0][0x208] ;  /* 0x0000820000247ab9 */ /* 0x000fe20000000a00 */
[----:B------:R-:W-:-:S02]  /*06b0*/  ISETP.NE.AND P2, PT, R8, RZ, PT ;  /* 0x000000ff0800720c */ /* 0x000fc40003f45270 */
[----:B------:R-:W-:Y:S02]  /*06c0*/  ISETP.GE.U32.AND P3, PT, R33, 0x2, PT ;  /* 0x000000022100780c */ /* 0x000fe40003f66070 */
[----:B0-----:R-:W-:Y:S02]  /*06d0*/  ISETP.NE.OR P0, PT, R6, RZ, !P0 ;  /* 0x000000ff0600720c */ /* 0x001fe40004705670 */
[----:B-1----:R-:W-:Y:S02]  /*06e0*/  ISETP.NE.OR P1, PT, R3, RZ, !P1 ;  /* 0x000000ff0300720c */ /* 0x002fe40004f25670 */
[----:B------:R-:W-:-:S04]  /*06f0*/  SHF.R.S32.HI R3, RZ, 0x1f, R2 ;  /* 0x0000001fff037819 */ /* 0x000fc80000011402 */
[----:B------:R-:W-:-:S05]  /*0700*/  LEA.HI R3, R3, R2, RZ, 0x2 ;  /* 0x0000000203037211 */ /* 0x000fca00078f10ff */
[----:B------:R-:W-:Y:S01]  /*0710*/  VOTEU.ALL UP0, P0 ;  /* 0x00000000003f7886 */ /* 0x000fe20000000000 */
[----:B------:R-:W-:Y:S01]  /*0720*/  LOP3.LUT R3, R3, 0xfffffffc, RZ, 0xc0, !PT ;  /* 0xfffffffc03037812 */ /* 0x000fe200078ec0ff */
[----:B------:R-:W-:-:S03]  /*0730*/  VOTEU.ALL UP1, P1 ;  /* 0x00000000003f7886 */ /* 0x000fc60000820000 */
[----:B------:R-:W0:Y:S01]  /*0740*/  @!UP0 S2UR UR7, SR_CgaCtaId ;  /* 0x00000000000789c3 */ /* 0x000e220000008800 */
[----:B------:R-:W-:Y:S01]  /*0750*/  @!UP0 UMOV UR6, 0x400 ;  /* 0x0000040000068882 */ /* 0x000fe20000000000 */
[----:B------:R-:W-:-:S04]  /*0760*/  @!UP0 UIADD3 UR4, -UR4, 0x100000, URZ ;  /* 0x0010000004048890 */ /* 0x000fc8000fffe13f */
[----:B------:R-:W-:Y:S02]  /*0770*/  @!UP0 USHF.L.U32 UR5, UR4, 0xb, URZ ;  /* 0x0000000b04058899 */ /* 0x000fe4000800063f */
[----:B------:R-:W-:Y:S01]  /*0780*/  @!UP0 USHF.L.U32 UR4, UR4, 0x1, URZ ;  /* 0x0000000104048899 */ /* 0x000fe2000800063f */
[----:B------:R-:W-:Y:S01]  /*0790*/  IMAD.IADD R0, R2, 0x1, -R3 ;  /* 0x0000000102007824 */ /* 0x000fe200078e0a03 */
[----:B------:R-:W-:Y:S01]  /*07a0*/  @!UP1 UMOV UR9, 0x400 ;  /* 0x0000040000099882 */ /* 0x000fe20000000000 */
[----:B------:R-:W-:Y:S01]  /*07b0*/  VOTEU.ALL UP2, P1 ;  /* 0x00000000003f7886 */ /* 0x000fe20000840000 */
[----:B------:R-:W-:Y:S01]  /*07c0*/  VOTEU.ALL UP3, P1 ;  /* 0x00000000003f7886 */ /* 0x000fe20000860000 */
[----:B------:R-:W-:Y:S01]  /*07d0*/  VOTEU.ALL UP4, P1 ;  /* 0x00000000003f7886 */ /* 0x000fe20000880000 */
[----:B------:R-:W1:Y:S01]  /*07e0*/  @!UP1 S2UR UR10, SR_CgaCtaId ;  /* 0x00000000000a99c3 */ /* 0x000e620000008800 */
[----:B------:R-:W-:Y:S01]  /*07f0*/  VOTEU.ALL UP5, P1 ;  /* 0x00000000003f7886 */ /* 0x000fe200008a0000 */
[----:B------:R-:W-:-:S04]  /*0800*/  SHF.R.S32.HI R3, RZ, 0x1f, R4 ;  /* 0x0000001fff037819 */ /* 0x000fc80000011404 */
[----:B------:R-:W-:-:S04]  /*0810*/  LEA.HI R3, R3, R4, RZ, 0x7 ;  /* 0x0000000403037211 */ /* 0x000fc800078f38ff */
[----:B------:R-:W-:-:S05]  /*0820*/  LOP3.LUT R3, R3, 0xffffff80, RZ, 0xc0, !PT ;  /* 0xffffff8003037812 */ /* 0x000fca00078ec0ff */
[----:B------:R-:W-:Y:S01]  /*0830*/  IMAD.IADD R3, R4, 0x1, -R3 ;  /* 0x0000000104037824 */ /* 0x000fe200078e0a03 */
[----:B0-----:R-:W-:Y:S02]  /*0840*/  @!UP0 ULEA UR8, UR7, UR6, 0x18 ;  /* 0x0000000607088291 */ /* 0x001fe4000f8ec03f */
[----:B------:R-:W-:-:S04]  /*0850*/  @!UP1 UIADD3 UR6, -UR11, 0x100000, URZ ;  /* 0x001000000b069890 */ /* 0x000fc8000fffe13f */
[----:B------:R-:W-:Y:S02]  /*0860*/  @!UP1 USHF.L.U32 UR7, UR6, 0xb, URZ ;  /* 0x0000000b06079899 */ /* 0x000fe4000800063f */
[----:B------:R-:W-:Y:S01]  /*0870*/  @!UP1 USHF.L.U32 UR6, UR6, 0x1, URZ ;  /* 0x0000000106069899 */ /* 0x000fe2000800063f */
[----:B------:R-:W-:Y:S01]  /*0880*/  VOTEU.ALL UP0, P0 ;  /* 0x00000000003f7886 */ /* 0x000fe20000000000 */
[----:B-1----:R-:W-:Y:S01]  /*0890*/  @!UP1 ULEA UR9, UR10, UR9, 0x18 ;  /* 0x000000090a099291 */ /* 0x002fe2000f8ec03f */
[----:B------:R-:W-:Y:S02]  /*08a0*/  VOTEU.ALL UP1, P0 ;  /* 0x00000000003f7886 */ /* 0x000fe40000020000 */
[----:B------:R-:W-:Y:S01]  /*08b0*/  ULDC.64 UR10, c[0x0][0x598] ;  /* 0x00016600000a7ab9 */ /* 0x000fe20000000a00 */
[----:B------:R-:W-:Y:S01]  /*08c0*/  ISETP.NE.AND P0, PT, R0, 0x3, PT ;  /* 0x000000030000780c */ /* 0x000fe20003f05270 */
[----:B------:R-:W0:Y:S02]  /*08d0*/  FENCE.VIEW.ASYNC.S ;  /* 0x00000000000073c6 */ /* 0x000e240000000000 */
[----:B0-----:R0:W1:Y:S01]  /*08e0*/  @!UP0 SYNCS.EXCH.64 URZ, [UR8+0x1f0], UR4 ;  /* 0x0001f004083f85b2 */ /* 0x0010620008000100 */
[----:B------:R-:W-:-:S02]  /*08f0*/  ISETP.NE.U32.AND P1, PT, RZ, UR10, PT ;  /* 0x0000000aff007c0c */ /* 0x000fc4000bf25070 */
[----:B------:R-:W-:Y:S02]  /*0900*/  ISETP.EQ.OR P0, PT, R0, RZ, !P0 ;  /* 0x000000ff0000720c */ /* 0x000fe40004702670 */
[----:B------:R-:W-:Y:S02]  /*0910*/  ISETP.NE.AND.EX P1, PT, RZ, UR11, PT, P1 ;  /* 0x0000000bff007c0c */ /* 0x000fe4000bf25310 */
[----:B------:R-:W-:-:S04]  /*0920*/  ISETP.EQ.AND P0, PT, R8, RZ, P0 ;  /* 0x000000ff0800720c */ /* 0x000fc80000702270 */
[----:B------:R-:W-:-:S04]  /*0930*/  SEL R16, RZ, 0x1, !P0 ;  /* 0x00000001ff107807 */ /* 0x000fc80004000000 */
[----:B------:R-:W-:Y:S01]  /*0940*/  SEL R16, R16, 0x2, P3 ;  /* 0x0000000210107807 */ /* 0x000fe20001800000 */
[----:B------:R0:W1:Y:S01]  /*0950*/  @!UP1 SYNCS.EXCH.64 URZ, [UR8+0x1f8], UR4 ;  /* 0x0001f804083f95b2 */ /* 0x0000620008000100 */
[----:B------:R-:W-:Y:S01]  /*0960*/  NOP ;  /* 0x0000000000007918 */ /* 0x000fe20000000000 */
[----:B------:R0:W1:Y:S01]  /*0970*/  @!UP2 SYNCS.EXCH.64 URZ, [UR9+0x1d0], UR6 ;  /* 0x0001d006093fa5b2 */ /* 0x0000620008000100 */
[----:B------:R0:W1:Y:S01]  /*0980*/  @!UP3 SYNCS.EXCH.64 URZ, [UR9+0x1d8], UR6 ;  /* 0x0001d806093fb5b2 */ /* 0x0000620008000100 */
[----:B------:R0:W1:Y:S01]  /*0990*/  @!UP4 SYNCS.EXCH.64 URZ, [UR9+0x1e0], UR6 ;  /* 0x0001e006093fc5b2 */ /* 0x0000620008000100 */
[----:B------:R0:W1:Y:S01]  /*09a0*/  @!UP5 SYNCS.EXCH.64 URZ, [UR9+0x1e8], UR6 ;  /* 0x0001e806093fd5b2 */ /* 0x0000620008000100 */
[----:B------:R-:W-:Y:S01]  /*09b0*/  NOP ;  /* 0x0000000000007918 */ /* 0x000fe20000000000 */
[----:B-1----:R-:W-:Y:S06]  /*09c0*/  BAR.SYNC.DEFER_BLOCKING 0x0 ;  /* 0x0000000000007b1d */ /* 0x002fec0000010000 */
[----:B0-2---:R-:W-:Y:S05]  /*09d0*/  @!P1 BRA `(.L_x_4) ;  /* 0x00000000001c9947 */ /* 0x005fea0003800000 */
[----:B------:R-:W0:Y:S02]  /*09e0*/  LDC.64 R6, c[0x0][0x598] ;  /* 0x00016600ff067b82 */ /* 0x000e240000000a00 */
[----:B0-----:R-:W2:Y:S02]  /*09f0*/  LDG.E.64 R6, desc[UR36][R6.64] ;  /* 0x0000002406067981 */ /* 0x001ea4000c1e1b00 */
[----:B--2---:R-:W-:-:S04]  /*0a00*/  ISETP.NE.U32.AND P0, PT, R6, RZ, PT ;  /* 0x000000ff0600720c */ /* 0x004fc80003f05070 */
[----:B------:R-:W-:-:S13]  /*0a10*/  ISETP.NE.AND.EX P0, PT, R7, RZ, PT, P0 ;  /* 0x000000ff0700720c */ /* 0x000fda0003f05300 */
[----:B------:R-:W-:Y:S05]  /*0a20*/  @!P0 BRA `(.L_x_4) ;  /* 0x0000000000088947 */ /* 0x000fea0003800000 */
[----:B------:R1:W5:Y:S01]  /*0a30*/  LD.E R56, desc[UR36][R6.64] ;  /* 0x0000002406387980 */ /* 0x000362000c101900 */
[----:B------:R-:W-:Y:S05]  /*0a40*/  BRA `(.L_x_5) ;  /* 0x0000000000247947 */ /* 0x000fea0003800000 */
.L_x_4:
[----:B------:R-:W-:Y:S02]  /*0a50*/  ULDC.64 UR4, c[0x0][0x588] ;  /* 0x0001620000047ab9 */ /* 0x000fe40000000a00 */
[----:B------:R-:W-:-:S04]  /*0a60*/  ISETP.NE.U32.AND P0, PT, RZ, UR4, PT ;  /* 0x00000004ff007c0c */ /* 0x000fc8000bf05070 */
[----:B------:R-:W-:-:S13]  /*0a70*/  ISETP.NE.AND.EX P0, PT, RZ, UR5, PT, P0 ;  /* 0x00000005ff007c0c */ /* 0x000fda000bf05300 */
[----:B------:R-:W-:Y:S05]  /*0a80*/  @!P0 BRA `(.L_x_6) ;  /* 0x00000000000c8947 */ /* 0x000fea0003800000 */
[----:B------:R-:W0:Y:S02]  /*0a90*/  LDC.64 R56, c[0x0][0x588] ;  /* 0x00016200ff387b82 */ /* 0x000e240000000a00 */
[----:B0-----:R0:W5:Y:S01]  /*0aa0*/  LDG.E R56, desc[UR36][R56.64] ;  /* 0x0000002438387981 */ /* 0x001162000c1e1900 */
[----:B------:R-:W-:Y:S05]  /*0ab0*/  BRA `(.L_x_5) ;  /* 0x0000000000087947 */ /* 0x000fea0003800000 */
.L_x_6:
[----:B------:R-:W-:Y:S02]  /*0ac0*/  ULDC UR4, c[0x0][0x580] ;  /* 0x0001600000047ab9 */ /* 0x000fe40000000800 */
[----:B------:R-:W-:-:S07]  /*0ad0*/  IMAD.U32 R56, RZ, RZ, UR4 ;  /* 0x00000004ff387e24 */ /* 0x000fce000f8e00ff */
.L_x_5:
[----:B------:R-:W-:Y:S02]  /*0ae0*/  ULDC.64 UR4, c[0x0][0x5a0] ;  /* 0x0001680000047ab9 */ /* 0x000fe40000000a00 */
[----:B------:R-:W-:-:S04]  /*0af0*/  ISETP.NE.U32.AND P0, PT, RZ, UR4, PT ;  /* 0x00000004ff007c0c */ /* 0x000fc8000bf05070 */
[----:B------:R-:W-:-:S13]  /*0b00*/  ISETP.NE.AND.EX P0, PT, RZ, UR5, PT, P0 ;  /* 0x00000005ff007c0c */ /* 0x000fda000bf05300 */
[----:B------:R-:W-:Y:S05]  /*0b10*/  @!P0 BRA `(.L_x_7) ;  /* 0x00000000001c8947 */ /* 0x000fea0003800000 */
[----:B-1----:R-:W1:Y:S02]  /*0b20*/  LDC.64 R6, c[0x0][0x5a0] ;  /* 0x00016800ff067b82 */ /* 0x002e640000000a00 */
[----:B-1----:R-:W2:Y:S02]  /*0b30*/  LDG.E.64 R6, desc[UR36][R6.64] ;  /* 0x0000002406067981 */ /* 0x002ea4000c1e1b00 */
[----:B--2---:R-:W-:-:S04]  /*0b40*/  ISETP.NE.U32.AND P0, PT, R6, RZ, PT ;  /* 0x000000ff0600720c */ /* 0x004fc80003f05070 */
[----:B------:R-:W-:-:S13]  /*0b50*/  ISETP.NE.AND.EX P0, PT, R7, RZ, PT, P0 ;  /* 0x000000ff0700720c */ /* 0x000fda0003f05300 */
[----:B------:R-:W-:Y:S05]  /*0b60*/  @!P0 BRA `(.L_x_7) ;  /* 0x0000000000088947 */ /* 0x000fea0003800000 */
[----:B0-----:R2:W5:Y:S01]  /*0b70*/  LD.E R57, desc[UR36][R6.64] ;  /* 0x0000002406397980 */ /* 0x001562000c101900 */
[----:B------:R-:W-:Y:S05]  /*0b80*/  BRA `(.L_x_8) ;  /* 0x0000000000247947 */ /* 0x000fea0003800000 */
.L_x_7:
[----:B------:R-:W-:Y:S02]  /*0b90*/  ULDC.64 UR4, c[0x0][0x590] ;  /* 0x0001640000047ab9 */ /* 0x000fe40000000a00 */
[----:B------:R-:W-:-:S04]  /*0ba0*/  ISETP.NE.U32.AND P0, PT, RZ, UR4, PT ;  /* 0x00000004ff007c0c */ /* 0x000fc8000bf05070 */
[----:B------:R-:W-:-:S13]  /*0bb0*/  ISETP.NE.AND.EX P0, PT, RZ, UR5, PT, P0 ;  /* 0x00000005ff007c0c */ /* 0x000fda000bf05300 */
[----:B------:R-:W-:Y:S05]  /*0bc0*/  @!P0 BRA `(.L_x_9) ;  /* 0x00000000000c8947 */ /* 0x000fea0003800000 */
[----:B-1----:R-:W0:Y:S02]  /*0bd0*/  LDC.64 R6, c[0x0][0x590] ;  /* 0x00016400ff067b82 */ /* 0x002e240000000a00 */
[----:B0-----:R0:W5:Y:S01]  /*0be0*/  LDG.E R57, desc[UR36][R6.64] ;  /* 0x0000002406397981 */ /* 0x001162000c1e1900 */
[----:B------:R-:W-:Y:S05]  /*0bf0*/  BRA `(.L_x_8) ;  /* 0x0000000000087947 */ /* 0x000fea0003800000 */
.L_x_9:
[----:B------:R-:W-:Y:S02]  /*0c00*/  ULDC UR4, c[0x0][0x584] ;  /* 0x0001610000047ab9 */ /* 0x000fe40000000800 */
[----:B0-----:R-:W-:-:S07]  /*0c10*/  IMAD.U32 R57, RZ, RZ, UR4 ;  /* 0x00000004ff397e24 */ /* 0x001fce000f8e00ff */
.L_x_8:
[----:B------:R-:W3:Y:S01]  /*0c20*/  LDC R2, c[0x0][0x65c] ;  /* 0x00019700ff027b82 */ /* 0x000ee20000000800 */
[----:B------:R-:W4:Y:S01]  /*0c30*/  S2R R14, SR_CTAID.Y ;  /* 0x00000000000e7919 */ /* 0x000f220000002600 */
[----:B------:R-:W-:Y:S01]  /*0c40*/  ULDC UR6, c[0x0][0x28c] ;  /* 0x0000a30000067ab9 */ /* 0x000fe20000000800 */
[----:B------:R-:W-:Y:S01]  /*0c50*/  ISETP.NE.AND P0, PT, R8, 0x2, PT ;  /* 0x000000020800780c */ /* 0x000fe20003f05270 */
[----:B------:R-:W-:Y:S01]  /*0c60*/  UIADD3 UR6, UR6, 0x3f, URZ ;  /* 0x0000003f06067890 */ /* 0x000fe2000fffe03f */
[----:B012---:R-:W0:Y:S01]  /*0c70*/  S2R R6, SR_CTAID.X ;  /* 0x0000000000067919 */ /* 0x007e220000002500 */
[----:B------:R-:W-:Y:S01]  /*0c80*/  IMAD.MOV.U32 R7, RZ, RZ, RZ ;  /* 0x000000ffff077224 */ /* 0x000fe200078e00ff */
[----:B------:R-:W-:Y:S01]  /*0c90*/  UMOV UR39, URZ ;  /* 0x0000003f00277c82 */ /* 0x000fe20008000000 */
[----:B------:R-:W-:Y:S01]  /*0ca0*/  USHF.R.S32.HI UR7, URZ, 0x1f, UR6 ;  /* 0x0000001f3f077899 */ /* 0x000fe20008011406 */
[----:B------:R-:W-:Y:S01]  /*0cb0*/  UMOV UR38, URZ ;  /* 0x0000003f00267c82 */ /* 0x000fe20008000000 */
[----:B------:R-:W-:-:S02]  /*0cc0*/  ULDC.64 UR8, c[0x0][0x650] ;  /* 0x0001940000087ab9 */ /* 0x000fc40000000a00 */
[----:B------:R-:W-:-:S04]  /*0cd0*/  ULEA.HI UR7, UR7, UR6, URZ, 0x6 ;  /* 0x0000000607077291 */ /* 0x000fc8000f8f303f */
[----:B------:R-:W-:Y:S01]  /*0ce0*/  USHF.R.S32.HI UR40, URZ, 0x6, UR7 ;  /* 0x000000063f287899 */ /* 0x000fe20008011407 */
[----:B---3--:R-:W-:-:S13]  /*0cf0*/  ISETP.NE.AND P1, PT, R2, 0x1, PT ;  /* 0x000000010200780c */ /* 0x008fda0003f25270 */
[----:B------:R-:W0:Y:S01]  /*0d00*/  @P1 LDC R19, c[0x0][0x10] ;  /* 0x00000400ff131b82 */ /* 0x000e220000000800 */
[----:B----4-:R-:W-:Y:S02]  /*0d10*/  @P1 IMAD.MOV.U32 R8, RZ, RZ, R14 ;  /* 0x000000ffff081224 */ /* 0x010fe400078e000e */
[----:B------:R-:W-:Y:S02]  /*0d20*/  @P1 IMAD.MOV.U32 R9, RZ, RZ, RZ ;  /* 0x000000ffff091224 */ /* 0x000fe400078e00ff */
[----:B------:R-:W-:-:S03]  /*0d30*/  @P1 IMAD.MOV.U32 R17, RZ, RZ, RZ ;  /* 0x000000ffff111224 */ /* 0x000fc600078e00ff */
[----:B------:R-:W1:Y:S01]  /*0d40*/  @!P1 LDC R11, c[0x0][0xc] ;  /* 0x00000300ff0b9b82 */ /* 0x000e620000000800 */
[----:B------:R-:W-:Y:S01]  /*0d50*/  ULDC UR4, c[0x0][0xc] ;  /* 0x0000030000047ab9 */ /* 0x000fe20000000800 */
[----:B------:R-:W-:Y:S02]  /*0d60*/  ULDC UR5, c[0x0][0x10] ;  /* 0x0000040000057ab9 */ /* 0x000fe40000000800 */
[----:B------:R-:W-:-:S04]  /*0d70*/  UIMAD.WIDE.U32 UR4, UR4, UR5, URZ ;  /* 0x00000005040472a5 */ /* 0x000fc8000f8e003f */
[----:B------:R-:W2:Y:S01]  /*0d80*/  LDC R2, c[0x0][0x14] ;  /* 0x00000500ff027b82 */ /* 0x000ea20000000800 */
[----:B0-----:R-:W-:-:S04]  /*0d90*/  @P1 IMAD.WIDE.U32 R18, R6, R19, R8 ;  /* 0x0000001306121225 */ /* 0x001fc800078e0008 */
[----:B------:R-:W-:Y:S02]  /*0da0*/  @P1 IMAD.IADD R17, R19, 0x1, R17 ;  /* 0x0000000113111824 */ /* 0x000fe400078e0211 */
[----:B-1----:R-:W-:-:S04]  /*0db0*/  @!P1 IMAD.WIDE.U32 R8, R11, R14, R6 ;  /* 0x0000000e0b089225 */ /* 0x002fc800078e0006 */
[----:B------:R-:W-:Y:S02]  /*0dc0*/  @!P1 IMAD.MOV.U32 R18, RZ, RZ, R8 ;  /* 0x000000ffff129224 */ /* 0x000fe400078e0008 */
[----:B------:R-:W-:Y:S02]  /*0dd0*/  @!P1 IMAD.MOV.U32 R17, RZ, RZ, R9 ;  /* 0x000000ffff119224 */ /* 0x000fe400078e0009 */
[----:B--2---:R-:W-:-:S04]  /*0de0*/  IMAD.WIDE.U32 R12, R2, UR4, RZ ;  /* 0x00000004020c7c25 */ /* 0x004fc8000f8e00ff */
[----:B------:R-:W-:Y:S01]  /*0df0*/  IMAD R23, R2, UR5, RZ ;  /* 0x0000000502177c24 */ /* 0x000fe2000f8e02ff */
[----:B------:R0:W-:Y:S03]  /*0e00*/  STL.64 [R1], R12 ;  /* 0x0000000c01007387 */ /* 0x0001e60000100a00 */
[----:B------:R-:W-:Y:S01]  /*0e10*/  IMAD.IADD R23, R13, 0x1, R23 ;  /* 0x000000010d177824 */ /* 0x000fe200078e0217 */
[----:B------:R-:W-:Y:S06]  /*0e20*/  @P0 BRA `(.L_x_10) ;  /* 0x0000000000200947 */ /* 0x000fec0003800000 */
[----:B------:R-:W-:Y:S01]  /*0e30*/  UISETP.GE.U32.AND UP0, UPT, UR40, 0x1c, UPT ;  /* 0x0000001c2800788c */ /* 0x000fe2000bf06070 */
[----:B------:R-:W-:Y:S01]  /*0e40*/  IADD3 R18, P0, R18, R12, RZ ;  /* 0x0000000c12127210 */ /* 0x000fe20007f1e0ff */
[----:B------:R-:W-:Y:S01]  /*0e50*/  USHF.R.U32.HI UR4, URZ, 0x2, UR40 ;  /* 0x000000023f047899 */ /* 0x000fe20008011628 */
[----:B------:R-:W-:-:S03]  /*0e60*/  UMOV UR38, URZ ;  /* 0x0000003f00267c82 */ /* 0x000fc60008000000 */
[----:B------:R-:W-:Y:S01]  /*0e70*/  UIMAD.WIDE.U32 UR4, UR4, 0x24924925, URZ ;  /* 0x24924925040478a5 */ /* 0x000fe2000f8e003f */
[----:B------:R-:W-:-:S03]  /*0e80*/  IMAD.X R17, R23, 0x1, R17, P0 ;  /* 0x0000000117117824 */ /* 0x000fc600000e0611 */
[----:B------:R-:W-:Y:S02]  /*0e90*/  UIMAD UR39, UR5, -0x1c, UR40 ;  /* 0xffffffe4052778a4 */ /* 0x000fe4000f8e0228 */
[----:B------:R-:W-:-:S12]  /*0ea0*/  @UP0 ULOP3.LUT UR38, UR5, 0x1, URZ, 0xc0, !UPT ;  /* 0x0000000105260892 */ /* 0x000fd8000f8ec03f */
.L_x_10:
[----:B------:R-:W-:Y:S01]  /*0eb0*/  ISETP.GE.U32.AND P0, PT, R18, UR8, PT ;  /* 0x0000000812007c0c */ /* 0x000fe2000bf06070 */
[----:B------:R-:W-:Y:S01]  /*0ec0*/  IMAD.MOV.U32 R19, RZ, RZ, -0x1 ;  /* 0xffffffffff137424 */ /* 0x000fe200078e00ff */
[----:B------:R-:W-:Y:S01]  /*0ed0*/  PRMT R8, RZ, 0x7610, R8 ;  /* 0x00007610ff087816 */ /* 0x000fe20000000008 */
[----:B------:R-:W-:Y:S01]  /*0ee0*/  IMAD.MOV.U32 R22, RZ, RZ, -0x1 ;  /* 0xffffffffff167424 */ /* 0x000fe200078e00ff */
[----:B------:R-:W-:Y:S01]  /*0ef0*/  ISETP.GE.U32.AND.EX P0, PT, R17, UR9, PT, P0 ;  /* 0x0000000911007c0c */ /* 0x000fe2000bf06100 */
[----:B------:R-:W-:-:S12]  /*0f00*/  IMAD.MOV.U32 R2, RZ, RZ, -0x1 ;  /* 0xffffffffff027424 */ /* 0x000fd800078e00ff */
[----:B------:R-:W-:Y:S05]  /*0f10*/  @P0 BRA `(.L_x_11) ;  /* 0x00000004005c0947 */ /* 0x000fea0003800000 */
[----:B------:R-:W1:Y:S01]  /*0f20*/  LDC.64 R20, c[0x0][0x628] ;  /* 0x00018a00ff147b82 */ /* 0x000e620000000a00 */
[----:B------:R-:W-:Y:S02]  /*0f30*/  IMAD.MOV.U32 R8, RZ, RZ, R18 ;  /* 0x000000ffff087224 */ /* 0x000fe400078e0012 */
[----:B------:R-:W-:-:S05]  /*0f40*/  IMAD.MOV.U32 R9, RZ, RZ, R17 ;  /* 0x000000ffff097224 */ /* 0x000fca00078e0011 */
[----:B------:R-:W2:Y:S08]  /*0f50*/  LDC R2, c[0x0][0x630] ;  /* 0x00018c00ff027b82 */ /* 0x000eb00000000800 */
[----:B------:R-:W3:Y:S01]  /*0f60*/  LDC.64 R24, c[0x0][0x620] ;  /* 0x00018800ff187b82 */ /* 0x000ee20000000a00 */
[----:B-1----:R-:W-:-:S04]  /*0f70*/  ISETP.NE.U32.AND P0, PT, R20, RZ, PT ;  /* 0x000000ff1400720c */ /* 0x002fc80003f05070 */
[----:B------:R-:W-:-:S13]  /*0f80*/  ISETP.NE.AND.EX P0, PT, R21, RZ, PT, P0 ;  /* 0x000000ff1500720c */ /* 0x000fda0003f05300 */
[----:B--23--:R-:W-:Y:S05]  /*0f90*/  @!P0 BRA `(.L_x_12) ;  /* 0x0000000000288947 */ /* 0x00cfea0003800000 */
[----:B0-----:R-:W0:Y:S02]  /*0fa0*/  LDC R13, c[0x0][0x634] ;  /* 0x00018d00ff0d7b82 */ /* 0x001e240000000800 */
[----:B0-----:R-:W-:-:S05]  /*0fb0*/  IADD3 R13, P0, R18, R13, RZ ;  /* 0x0000000d120d7210 */ /* 0x001fca0007f1e0ff */
[----:B------:R-:W-:-:S04]  /*0fc0*/  IMAD.X R15, RZ, RZ, R17, P0 ;  /* 0x000000ffff0f7224 */ /* 0x000fc800000e0611 */
[----:B------:R-:W-:-:S04]  /*0fd0*/  IMAD.WIDE.U32 R8, R15, R20, RZ ;  /* 0x000000140f087225 */ /* 0x000fc800078e00ff */
[----:B------:R-:W-:-:S04]  /*0fe0*/  IMAD.WIDE.U32 R10, P0, R13, R21, R8 ;  /* 0x000000150d0a7225 */ /* 0x000fc80007800008 */
[----:B------:R-:W-:-:S04]  /*0ff0*/  IMAD.WIDE.U32 R8, R13, R20, RZ ;  /* 0x000000140d087225 */ /* 0x000fc800078e00ff */
[----:B------:R-:W-:Y:S01]  /*1000*/  IMAD.X R13, RZ, RZ, RZ, P0 ;  /* 0x000000ffff0d7224 */ /* 0x000fe200000e06ff */
[----:B------:R-:W-:Y:S01]  /*1010*/  IADD3 RZ, P0, R9, R10, RZ ;  /* 0x0000000a09ff7210 */ /* 0x000fe20007f1e0ff */
[----:B------:R-:W-:-:S04]  /*1020*/  IMAD.MOV.U32 R12, RZ, RZ, R11 ;  /* 0x000000ffff0c7224 */ /* 0x000fc800078e000b */
[----:B------:R-:W-:-:S08]  /*1030*/  IMAD.WIDE.U32.X R8, R15, R21, R12, P0 ;  /* 0x000000150f087225 */ /* 0x000fd000000e040c */
.L_x_12:
[-CC-:B------:R-:W-:Y:S01]  /*1040*/  SHF.R.U64 R31, R8, R2.reuse, R9.reuse ;  /* 0x00000002081f7219 */ /* 0x180fe20000001209 */
[----:B0-----:R-:W0:Y:S01]  /*1050*/  LDC R12, c[0x0][0x618] ;  /* 0x00018600ff0c7b82 */ /* 0x001e220000000800 */
[----:B------:R-:W-:Y:S01]  /*1060*/  SHF.R.U32.HI R7, RZ, R2, R9 ;  /* 0x00000002ff077219 */ /* 0x000fe20000011609 */
[----:B------:R-:W-:Y:S01]  /*1070*/  ULDC UR4, c[0x0][0x150] ;  /* 0x0000540000047ab9 */ /* 0x000fe20000000800 */
[----:B------:R-:W-:Y:S01]  /*1080*/  IADD3 R11, P0, RZ, -R31, RZ ;  /* 0x8000001fff0b7210 */ /* 0x000fe20007f1e0ff */
[----:B------:R-:W-:Y:S01]  /*1090*/  IMAD.MOV.U32 R19, RZ, RZ, R17 ;  /* 0x000000ffff137224 */ /* 0x000fe200078e0011 */
[----:B------:R-:W-:-:S03]  /*10a0*/  I2FP.F32.U32 R2, R6 ;  /* 0x0000000600027245 */ /* 0x000fc60000201000 */
[----:B------:R-:W1:Y:S01]  /*10b0*/  LDC.64 R26, c[0x0][0x640] ;  /* 0x00019000ff1a7b82 */ /* 0x000e620000000a00 */
[----:B------:R-:W-:Y:S02]  /*10c0*/  IMAD.X R13, RZ, RZ, ~R7, P0 ;  /* 0x000000ffff0d7224 */ /* 0x000fe400000e0e07 */
[----:B------:R-:W-:Y:S01]  /*10d0*/  FMUL R2, R2, UR4 ;  /* 0x0000000402027c20 */ /* 0x000fe20008400000 */
[----:B------:R-:W-:Y:S01]  /*10e0*/  IMAD.WIDE.U32 R8, R11, R24, R18 ;  /* 0x000000180b087225 */ /* 0x000fe200078e0012 */
[----:B------:R-:W-:-:S03]  /*10f0*/  ULDC UR4, c[0x0][0x154] ;  /* 0x0000550000047ab9 */ /* 0x000fc60000000800 */
[----:B------:R-:W-:Y:S01]  /*1100*/  IMAD R10, R13, R24, RZ ;  /* 0x000000180d0a7224 */ /* 0x000fe200078e02ff */
[----:B------:R-:W2:Y:S01]  /*1110*/  LDC R7, c[0x0][0x144] ;  /* 0x00005100ff077b82 */ /* 0x000ea20000000800 */
[----:B------:R-:W3:Y:S02]  /*1120*/  F2I.U32.TRUNC.NTZ R2, R2 ;  /* 0x0000000200027305 */ /* 0x000ee4000020f000 */
[----:B------:R-:W-:-:S04]  /*1130*/  IMAD R11, R11, R25, R10 ;  /* 0x000000190b0b7224 */ /* 0x000fc800078e020a */
[----:B------:R-:W-:Y:S01]  /*1140*/  IMAD.IADD R9, R9, 0x1, R11 ;  /* 0x0000000109097824 */ /* 0x000fe200078e020b */
[----:B------:R-:W4:Y:S01]  /*1150*/  LDC R22, c[0x0][0x608] ;  /* 0x00018200ff167b82 */ /* 0x000f220000000800 */
[----:B------:R-:W-:-:S03]  /*1160*/  IMAD.MOV.U32 R11, RZ, RZ, -0x1 ;  /* 0xffffffffff0b7424 */ /* 0x000fc600078e00ff */
[--C-:B0-----:R-:W-:Y:S02]  /*1170*/  SHF.R.U64 R20, R8, R12, R9.reuse ;  /* 0x0000000c08147219 */ /* 0x101fe40000001209 */
[----:B------:R-:W-:Y:S02]  /*1180*/  I2FP.F32.U32 R8, R14 ;  /* 0x0000000e00087245 */ /* 0x000fe40000201000 */
[----:B------:R-:W0:Y:S01]  /*1190*/  LDC R24, c[0x0][0x658] ;  /* 0x00019600ff187b82 */ /* 0x000e220000000800 */
[----:B-1----:R-:W-:Y:S01]  /*11a0*/  ISETP.NE.U32.AND P0, PT, R26, RZ, PT ;  /* 0x000000ff1a00720c */ /* 0x002fe20003f05070 */
[----:B---3--:R-:W-:Y:S02]  /*11b0*/  IMAD.MOV R10, RZ, RZ, -R2 ;  /* 0x000000ffff0a7224 */ /* 0x008fe400078e0a02 */
[----:B------:R-:W-:Y:S01]  /*11c0*/  FMUL R8, R8, UR4 ;  /* 0x0000000408087c20 */ /* 0x000fe20008400000 */
[----:B------:R-:W-:Y:S02]  /*11d0*/  SHF.R.U32.HI R9, RZ, R12, R9 ;  /* 0x0000000cff097219 */ /* 0x000fe40000011609 */
[----:B------:R-:W-:Y:S01]  /*11e0*/  ISETP.NE.AND.EX P0, PT, R27, RZ, PT, P0 ;  /* 0x000000ff1b00720c */ /* 0x000fe20003f05300 */
[----:B------:R1:W3:Y:S01]  /*11f0*/  F2I.U32.TRUNC.NTZ R15, R8 ;  /* 0x00000008000f7305 */ /* 0x0002e2000020f000 */
[----:B------:R-:W1:Y:S01]  /*1200*/  LDC R19, c[0x0][0x148] ;  /* 0x00005200ff137b82 */ /* 0x000e620000000800 */
[----:B--2---:R-:W-:-:S07]  /*1210*/  IMAD R2, R7, R10, R6 ;  /* 0x0000000a07027224 */ /* 0x004fce00078e0206 */
[----:B------:R-:W2:Y:S01]  /*1220*/  LDC R25, c[0x0][0x600] ;  /* 0x00018000ff197b82 */ /* 0x000ea20000000800 */
[-CC-:B----4-:R-:W-:Y:S02]  /*1230*/  SHF.R.U64 R32, R20, R22.reuse, R9.reuse ;  /* 0x0000001614207219 */ /* 0x190fe40000001209 */
[----:B------:R-:W-:Y:S01]  /*1240*/  SHF.R.U32.HI R7, RZ, R22, R9 ;  /* 0x00000016ff077219 */ /* 0x000fe20000011609 */
[----:B------:R-:W-:-:S04]  /*1250*/  IMAD.MOV.U32 R9, RZ, RZ, 0x1 ;  /* 0x00000001ff097424 */ /* 0x000fc800078e00ff */
[----:B------:R-:W4:Y:S01]  /*1260*/  LDC R28, c[0x0][0x648] ;  /* 0x00019200ff1c7b82 */ /* 0x000f220000000800 */
[-C--:B0-----:R-:W-:Y:S02]  /*1270*/  SHF.L.U32 R6, R11, R24.reuse, RZ ;  /* 0x000000180b067219 */ /* 0x081fe400000006ff */
[--C-:B------:R-:W-:Y:S02]  /*1280*/  SHF.R.U64 R22, R32, R24, R7.reuse ;  /* 0x0000001820167219 */ /* 0x100fe40000001207 */
[----:B------:R-:W-:Y:S02]  /*1290*/  LOP3.LUT R13, RZ, R6, RZ, 0x33, !PT ;  /* 0x00000006ff0d7212 */ /* 0x000fe400078e33ff */
[-C--:B------:R-:W-:Y:S01]  /*12a0*/  SHF.R.U32.HI R7, RZ, R24.reuse, R7 ;  /* 0x00000018ff077219 */ /* 0x080fe20000011607 */
[----:B------:R-:W0:Y:S01]  /*12b0*/  LDC R29, c[0x0][0x638] ;  /* 0x00018e00ff1d7b82 */ /* 0x000e220000000800 */
[----:B------:R-:W-:Y:S01]  /*12c0*/  SHF.L.U32 R12, R9, R24, RZ ;  /* 0x00000018090c7219 */ /* 0x000fe200000006ff */
[----:B------:R-:W-:-:S06]  /*12d0*/  IMAD.MOV.U32 R6, RZ, RZ, R22 ;  /* 0x000000ffff067224 */ /* 0x000fcc00078e0016 */
[----:B------:R-:W0:Y:S01]  /*12e0*/  LDC R30, c[0x0][0x610] ;  /* 0x00018400ff1e7b82 */ /* 0x000e220000000800 */
[----:B-1-3--:R-:W-:Y:S05]  /*12f0*/  @!P0 BRA `(.L_x_13) ;  /* 0x0000000000288947 */ /* 0x00afea0003800000 */
[----:B------:R-:W1:Y:S02]  /*1300*/  LDC R11, c[0x0][0x64c] ;  /* 0x00019300ff0b7b82 */ /* 0x000e640000000800 */
[----:B-1----:R-:W-:-:S05]  /*1310*/  IADD3 R11, P0, R22, R11, RZ ;  /* 0x0000000b160b7210 */ /* 0x002fca0007f1e0ff */
        /* <DEDUP_REMOVED lines=8> */
.L_x_13:
[----:B----4-:R-:W-:Y:S01]  /*13a0*/  SHF.R.U64 R6, R6, R28, R7 ;  /* 0x0000001c06067219 */ /* 0x010fe20000001207 */
[----:B--2---:R-:W-:Y:S01]  /*13b0*/  VIADD R7, R25, 0xffffffff ;  /* 0xffffffff19077836 */ /* 0x004fe20000000000 */
[----:B------:R-:W-:Y:S01]  /*13c0*/  LOP3.LUT R13, R32, R13, RZ, 0xc0, !PT ;  /* 0x0000000d200d7212 */ /* 0x000fe200078ec0ff */
[----:B------:R-:W-:Y:S02]  /*13d0*/  IMAD.MOV R15, RZ, RZ, -R15 ;  /* 0x000000ffff0f7224 */ /* 0x000fe400078e0a0f */
[----:B------:R-:W-:Y:S01]  /*13e0*/  IMAD.MOV R8, RZ, RZ, -R6 ;  /* 0x000000ffff087224 */ /* 0x000fe200078e0a06 */
[----:B------:R-:W-:Y:S01]  /*13f0*/  LOP3.LUT R7, R20, R7, RZ, 0xc0, !PT ;  /* 0x0000000714077212 */ /* 0x000fe200078ec0ff */
[----:B------:R-:W-:Y:S02]  /*1400*/  IMAD R13, R12, R6, R13 ;  /* 0x000000060c0d7224 */ /* 0x000fe400078e020d */
[----:B------:R-:W-:Y:S02]  /*1410*/  @P1 IMAD R2, R19, R15, R14 ;  /* 0x0000000f13021224 */ /* 0x000fe400078e020e */
[----:B0-----:R-:W-:-:S02]  /*1420*/  IMAD R6, R8, R29, R22 ;  /* 0x0000001d08067224 */ /* 0x001fc400078e0216 */
[----:B------:R-:W-:Y:S02]  /*1430*/  IMAD R2, R13, R30, R2 ;  /* 0x0000001e0d027224 */ /* 0x000fe400078e0202 */
[----:B------:R-:W-:Y:S02]  /*1440*/  IMAD R19, R6, R25, R7 ;  /* 0x0000001906137224 */ /* 0x000fe400078e0207 */
[----:B------:R-:W-:-:S03]  /*1450*/  IMAD.MOV.U32 R8, RZ, RZ, 0x1 ;  /* 0x00000001ff087424 */ /* 0x000fc600078e00ff */
[----:B------:R-:W-:Y:S02]  /*1460*/  SEL R22, R19, R2, !P1 ;  /* 0x0000000213167207 */ /* 0x000fe40004800000 */
[----:B------:R-:W-:Y:S01]  /*1470*/  SEL R19, R2, R19, !P1 ;  /* 0x0000001302137207 */ /* 0x000fe20004800000 */
[----:B------:R-:W-:-:S07]  /*1480*/  IMAD.MOV.U32 R2, RZ, RZ, R31 ;  /* 0x000000ffff027224 */ /* 0x000fce00078e001f */
.L_x_11:
[----:B------:R-:W-:Y:S05]  /*1490*/  @!P2 BRA `(.L_x_14) ;  /* 0x000000300000a947 */ /* 0x000fea0003800000 */
[----:B------:R-:W-:-:S13]  /*14a0*/  ISETP.GT.U32.AND P0, PT, R33, 0x1, PT ;  /* 0x000000012100780c */ /* 0x000fda0003f04070 */
[----:B------:R-:W-:Y:S05]  /*14b0*/  @P0 EXIT ;  /* 0x000000000000094d */ /* 0x000fea0003800000 */
.L_x_15:
[----:B------:R-:W-:-:S08]  /*14c0*/  NOP ;  /* 0x0000000000007918 */ /* 0x000fd00000000000 */
[----:B------:R-:W1:Y:S02]  /*14d0*/  USETMAXREG.TRY_ALLOC.CTAPOOL UP0, 0xe8 ;  /* 0x000000e8000079c8 */ /* 0x000e640008000600 */
[----:B-1----:R-:W-:-:S13]  /*14e0*/  PLOP3.LUT P0, PT, PT, PT, UP0, 0x80, 0x0 ;  /* 0x000000000000781c */ /* 0x002fda0003f0f008 */
[----:B------:R-:W-:Y:S05]  /*14f0*/  @!P0 BRA `(.L_x_15) ;  /* 0xfffffffc00f08947 */ /* 0x000fea000383ffff */
[----:B------:R-:W-:-:S13]  /*1500*/  LOP3.LUT P0, RZ, R8, 0xff, RZ, 0xc0, !PT ;  /* 0x000000ff08ff7812 */ /* 0x000fda000780c0ff */
[----:B------:R-:W-:Y:S05]  /*1510*/  @!P0 EXIT ;  /* 0x000000000000894d */ /* 0x000fea0003800000 */
[----:B------:R-:W1:Y:S01]  /*1520*/  S2UR UR4, SR_CgaCtaId ;  /* 0x00000000000479c3 */ /* 0x000e620000008800 */
[----:B------:R-:W-:Y:S01]  /*1530*/  VIADD R6, R5, 0xffffffff ;  /* 0xffffffff05067836 */ /* 0x000fe20000000000 */
[----:B------:R-:W-:Y:S01]  /*1540*/  SHF.R.S32.HI R0, RZ, 0x1f, R3 ;  /* 0x0000001fff007819 */ /* 0x000fe20000011403 */
[----:B------:R-:W-:Y:S01]  /*1550*/  UMOV UR41, 0x400 ;  /* 0x0000040000297882 */ /* 0x000fe20000000000 */
[----:B------:R-:W-:Y:S02]  /*1560*/  UISETP.LT.AND UP0, UPT, UR40, 0x1, UPT ;  /* 0x000000012800788c */ /* 0x000fe4000bf01270 */
[----:B------:R-:W-:Y:S01]  /*1570*/  R2UR UR42, R6 ;  /* 0x00000000062a72ca */ /* 0x000fe200000e0000 */
[----:B------:R-:W-:Y:S01]  /*1580*/  ULDC UR6, c[0x0][0x284] ;  /* 0x0000a10000067ab9 */ /* 0x000fe20000000800 */
[CC--:B------:R-:W-:Y:S01]  /*1590*/  LEA.HI R4, R0.reuse, R3.reuse, RZ, 0x2 ;  /* 0x0000000300047211 */ /* 0x0c0fe200078f10ff */
[----:B------:R-:W-:Y:S01]  /*15a0*/  USEL UR43, UR40, 0x1, UP0 ;  /* 0x00000001282b7887 */ /* 0x000fe20008000000 */
[----:B------:R-:W-:Y:S01]  /*15b0*/  LEA.HI R0, R0, R3, RZ, 0x5 ;  /* 0x0000000300007211 */ /* 0x000fe200078f28ff */
[----:B------:R-:W-:Y:S01]  /*15c0*/  USHF.L.U32 UR46, UR40, 0x1, URZ ;  /* 0x00000001282e7899 */ /* 0x000fe2000800063f */
[--C-:B------:R-:W-:Y:S01]  /*15d0*/  SHF.R.S32.HI R58, RZ, 0x2, R4.reuse ;  /* 0x00000002ff3a7819 */ /* 0x100fe20000011404 */
[----:B------:R-:W-:Y:S01]  /*15e0*/  UIADD3 UR43, -UR43, UR40, URZ ;  /* 0x000000282b2b7290 */ /* 0x000fe2000fffe13f */
[----:B------:R-:W-:-:S02]  /*15f0*/  SHF.R.S32.HI R5, RZ, 0x1f, R4 ;  /* 0x0000001fff057819 */ /* 0x000fc40000011404 */
[----:B------:R-:W-:Y:S02]  /*1600*/  LOP3.LUT R60, R4, 0xfffffffc, RZ, 0xc0, !PT ;  /* 0xfffffffc043c7812 */ /* 0x000fe400078ec0ff */
[----:B------:R-:W-:Y:S01]  /*1610*/  LEA.HI R5, R5, R58, RZ, 0x3 ;  /* 0x0000003a05057211 */ /* 0x000fe200078f18ff */
[----:B------:R-:W-:Y:S01]  /*1620*/  USHF.L.U32 UR42, UR42, 0x3, URZ ;  /* 0x000000032a2a7899 */ /* 0x000fe2000800063f */
[----:B------:R-:W-:Y:S01]  /*1630*/  ISETP.NE.AND P0, PT, R6, RZ, PT ;  /* 0x000000ff0600720c */ /* 0x000fe20003f05270 */
[----:B------:R-:W-:Y:S01]  /*1640*/  IMAD.IADD R60, R3, 0x1, -R60 ;  /* 0x00000001033c7824 */ /* 0x000fe200078e0a3c */
[----:B------:R-:W-:Y:S01]  /*1650*/  LOP3.LUT R5, R5, 0xfffffff8, RZ, 0xc0, !PT ;  /* 0xfffffff805057812 */ /* 0x000fe200078ec0ff */
[----:B-1----:R-:W-:Y:S02]  /*1660*/  ULEA UR41, UR4, UR41, 0x18 ;  /* 0x0000002904297291 */ /* 0x002fe4000f8ec03f */
[----:B------:R-:W-:Y:S01]  /*1670*/  IMAD.U32 R62, RZ, RZ, UR42 ;  /* 0x0000002aff3e7e24 */ /* 0x000fe2000f8e00ff */
[----:B------:R-:W-:Y:S01]  /*1680*/  SEL R67, RZ, 0x1, P0 ;  /* 0x00000001ff437807 */ /* 0x000fe20000000000 */
[----:B------:R-:W-:Y:S01]  /*1690*/  IMAD.IADD R58, R58, 0x1, -R5 ;  /* 0x000000013a3a7824 */ /* 0x000fe200078e0a05 */
[----:B------:R-:W-:Y:S01]  /*16a0*/  UIADD3 UR47, UR41, 0x1d0, URZ ;  /* 0x000001d0292f7890 */ /* 0x000fe2000fffe03f */
[----:B------:R-:W-:Y:S01]  /*16b0*/  SHF.R.S32.HI R5, RZ, 0x5, R0 ;  /* 0x00000005ff057819 */ /* 0x000fe20000011400 */
[----:B------:R-:W-:Y:S01]  /*16c0*/  UIADD3 UR4, UR41, 0x1c300, URZ ;  /* 0x0001c30029047890 */ /* 0x000fe2000fffe03f */
[C---:B------:R-:W-:Y:S01]  /*16d0*/  LOP3.LUT R64, R62.reuse, 0x8, RZ, 0xc0, !PT ;  /* 0x000000083e407812 */ /* 0x040fe200078ec0ff */
[----:B------:R-:W-:Y:S01]  /*16e0*/  UIADD3 UR5, UR41, 0x300, URZ ;  /* 0x0000030029057890 */ /* 0x000fe2000fffe03f */
[--C-:B------:R-:W-:Y:S01]  /*16f0*/  SHF.R.S32.HI R59, RZ, 0x1f, R58.reuse ;  /* 0x0000001fff3b7819 */ /* 0x100fe2000001143a */
[----:B------:R-:W-:Y:S01]  /*1700*/  USHF.R.U32.HI UR4, URZ, 0x4, UR4 ;  /* 0x000000043f047899 */ /* 0x000fe20008011604 */
[C-C-:B------:R-:W-:Y:S01]  /*1710*/  IMAD R65, R5.reuse, -0x10, -R58.reuse ;  /* 0xfffffff005417824 */ /* 0x140fe200078e0a3a */
[----:B------:R-:W-:Y:S01]  /*1720*/  USHF.R.U32.HI UR5, URZ, 0x4, UR5 ;  /* 0x000000043f057899 */ /* 0x000fe20008011605 */
[----:B------:R-:W-:Y:S01]  /*1730*/  IMAD.U32 R61, RZ, RZ, UR47 ;  /* 0x0000002fff3d7e24 */ /* 0x000fe2000f8e00ff */
[----:B------:R-:W-:Y:S01]  /*1740*/  ULOP3.LUT UR4, UR4, 0x3fff, URZ, 0xc0, !UPT ;  /* 0x00003fff04047892 */ /* 0x000fe2000f8ec03f */
[----:B------:R-:W-:Y:S01]  /*1750*/  IMAD.WIDE R58, R5, 0x10, R58 ;  /* 0x00000010053a7825 */ /* 0x000fe200078e023a */
[----:B------:R-:W-:Y:S01]  /*1760*/  ULOP3.LUT UR5, UR5, 0x3fff, URZ, 0xc0, !UPT ;  /* 0x00003fff05057892 */ /* 0x000fe2000f8ec03f */
[----:B------:R-:W-:Y:S01]  /*1770*/  LOP3.LUT R62, R62, 0x8, RZ, 0xc, !PT ;  /* 0x000000083e3e7812 */ /* 0x000fe200078e0cff */
[----:B------:R-:W-:Y:S01]  /*1780*/  ULOP3.LUT UR44, UR4, 0x10000, URZ, 0xfc, !UPT ;  /* 0x00010000042c7892 */ /* 0x000fe2000f8efc3f */
[----:B------:R-:W-:Y:S01]  /*1790*/  VIADD R63, R61, UR42 ;  /* 0x0000002a3d3f7c36 */ /* 0x000fe20008000000 */
[----:B------:R-:W-:Y:S01]  /*17a0*/  LOP3.LUT R64, R64, 0x18, RZ, 0x3c, !PT ;  /* 0x0000001840407812 */ /* 0x000fe200078e3cff */
[----:B------:R-:W-:Y:S01]  /*17b0*/  VIADD R65, R65, UR6 ;  /* 0x0000000641417c36 */ /* 0x000fe20008000000 */
[----:B------:R-:W-:-:S12]  /*17c0*/  ULOP3.LUT UR45, UR5, 0x10000, URZ, 0xfc, !UPT ;  /* 0x00010000052d7892 */ /* 0x000fd8000f8efc3f */
.L_x_103:
[----:B------:R-:W-:Y:S01]  /*17d0*/  SHF.L.U32 R0, R67, 0x1f, RZ ;  /* 0x0000001f43007819 */ /* 0x000fe200000006ff */
[----:B------:R-:W-:Y:S02]  /*17e0*/  ULDC UR4, c[0x0][0x28c] ;  /* 0x0000a30000047ab9 */ /* 0x000fe40000000800 */
[----:B------:R-:W-:Y:S01]  /*17f0*/  ISETP.LT.AND P1, PT, RZ, UR4, PT ;  /* 0x00000004ff007c0c */ /* 0x000fe2000bf21270 */
[----:B-1----:R-:W1:Y:S02]  /*1800*/  SYNCS.PHASECHK.TRANS64.TRYWAIT P0, [R61+UR42], R0 ;  /* 0x000000003d0075a7 */ /* 0x002e64000800016a */
[----:B-1-34-:R-:W-:Y:S10]  /*1810*/  @!P0 BRA `(.L_x_16) ;  /* 0x0000004800708947 */ /* 0x01aff40003800000 */
.L_x_149:
[----:B------:R-:W-:Y:S05]  /*1820*/  @P1 BRA `(.L_x_17) ;  /* 0x0000000000401947 */ /* 0x000fea0003800000 */
[----:B-1----:R-:W-:Y:S01]  /*1830*/  MOV R0, 0x0 ;  /* 0x0000000000007802 */ /* 0x002fe20000000f00 */
[----:B------:R-:W-:Y:S01]  /*1840*/  ULDC.64 UR4, c[0x4][0x68] ;  /* 0x01001a0000047ab9 */ /* 0x000fe20000000a00 */
[----:B------:R-:W-:Y:S01]  /*1850*/  ULDC.64 UR6, c[0x4][0x8] ;  /* 0x0100020000067ab9 */ /* 0x000fe20000000a00 */
[----:B------:R-:W-:Y:S01]  /*1860*/  IMAD.U32 R4, RZ, RZ, UR4 ;  /* 0x00000004ff047e24 */ /* 0x000fe2000f8e00ff */
[----:B------:R1:W2:Y:S01]  /*1870*/  LDC.64 R14, c[0x4][R0] ;  /* 0x01000000000e7b82 */ /* 0x0002a20000000a00 */
[----:B------:R-:W-:Y:S01]  /*1880*/  IMAD.U32 R5, RZ, RZ, UR5 ;  /* 0x00000005ff057e24 */ /* 0x000fe2000f8e00ff */
[----:B------:R-:W-:Y:S01]  /*1890*/  ULDC.64 UR4, c[0x4][0x70] ;  /* 0x01001c0000047ab9 */ /* 0x000fe20000000a00 */
[----:B------:R-:W-:Y:S02]  /*18a0*/  IMAD.U32 R10, RZ, RZ, UR6 ;  /* 0x00000006ff0a7e24 */ /* 0x000fe4000f8e00ff */
[----:B------:R-:W-:Y:S02]  /*18b0*/  IMAD.U32 R6, RZ, RZ, UR4 ;  /* 0x00000004ff067e24 */ /* 0x000fe4000f8e00ff */
[----:B------:R-:W-:-:S02]  /*18c0*/  IMAD.U32 R7, RZ, RZ, UR5 ;  /* 0x00000005ff077e24 */ /* 0x000fc4000f8e00ff */
[----:B------:R-:W-:Y:S02]  /*18d0*/  IMAD.U32 R11, RZ, RZ, UR7 ;  /* 0x00000007ff0b7e24 */ /* 0x000fe4000f8e00ff */
[----:B------:R-:W-:Y:S02]  /*18e0*/  IMAD.MOV.U32 R8, RZ, RZ, 0x1e1 ;  /* 0x000001e1ff087424 */ /* 0x000fe400078e00ff */
[----:B0-----:R-:W-:Y:S02]  /*18f0*/  IMAD.MOV.U32 R12, RZ, RZ, 0x1 ;  /* 0x00000001ff0c7424 */ /* 0x001fe400078e00ff */
[----:B-1----:R-:W-:-:S07]  /*1900*/  IMAD.MOV.U32 R13, RZ, RZ, RZ ;  /* 0x000000ffff0d7224 */ /* 0x002fce00078e00ff */
[----:B------:R-:W-:-:S07]  /*1910*/  LEPC R20, `(.L_x_17) ;  /* 0x000000001014794e */ /* 0x000fce0000000000 */
[----:B--2--5:R-:W-:Y:S05]  /*1920*/  CALL.ABS.NOINC R14 ;  /* 0x000000000e007343 */ /* 0x024fea0003c00000 */
.L_x_17:
[----:B-1----:R-:W-:-:S04]  /*1930*/  LOP3.LUT R0, R16, 0x1, RZ, 0xfc, !PT ;  /* 0x0000000110007812 */ /* 0x002fc800078efcff */
[----:B------:R-:W-:-:S13]  /*1940*/  ISETP.NE.AND P0, PT, R0, 0x3, PT ;  /* 0x000000030000780c */ /* 0x000fda0003f05270 */
[----:B------:R-:W-:Y:S05]  /*1950*/  @!P0 BRA `(.L_x_18) ;  /* 0x0000000000048947 */ /* 0x000fea0003800000 */
[----:B------:R-:W-:Y:S01]  /*1960*/  BPT.TRAP 0x1 ;  /* 0x000000040000795c */ /* 0x000fe20000300000 */
.L_x_18:
[----:B------:R-:W-:Y:S02]  /*1970*/  IMAD.U32 R3, RZ, RZ, UR39 ;  /* 0x00000027ff037e24 */ /* 0x000fe4000f8e00ff */
[----:B------:R-:W-:-:S03]  /*1980*/  IMAD.U32 R0, RZ, RZ, UR38 ;  /* 0x00000026ff007e24 */ /* 0x000fc6000f8e00ff */
[----:B------:R-:W-:Y:S02]  /*1990*/  LEA R3, R3, UR41, 0x3 ;  /* 0x0000002903037c11 */ /* 0x000fe4000f8e18ff */
[----:B------:R-:W-:-:S04]  /*19a0*/  SHF.L.U32 R0, R0, 0x1f, RZ ;  /* 0x0000001f00007819 */ /* 0x000fc800000006ff */
[----:B------:R1:W2:Y:S01]  /*19b0*/  SYNCS.PHASECHK.TRANS64.TRYWAIT P1, [R3+URZ], R0 ;  /* 0x00000000030075a7 */ /* 0x0002a2000802017f */
[----:B------:R-:W-:Y:S05]  /*19c0*/  @!P0 BRA `(.L_x_19) ;  /* 0x0000000000048947 */ /* 0x000fea0003800000 */
[----:B------:R-:W-:Y:S01]  /*19d0*/  BPT.TRAP 0x1 ;  /* 0x000000040000795c */ /* 0x000fe20000300000 */
.L_x_19:
[----:B--2---:R-:W-:Y:S05]  /*19e0*/  @P1 BRA `(.L_x_20) ;  /* 0x0000000000081947 */ /* 0x004fea0003800000 */
[----:B------:R-:W2:Y:S02]  /*19f0*/  SYNCS.PHASECHK.TRANS64.TRYWAIT P1, [R3+URZ], R0 ;  /* 0x00000000030075a7 */ /* 0x000ea4000802017f */
[----:B--2---:R-:W-:Y:S05]  /*1a00*/  @!P1 BRA `(.L_x_21) ;  /* 0x0000004800089947 */ /* 0x004fea0003800000 */
.L_x_20:
[----:B------:R-:W-:Y:S05]  /*1a10*/  WARPSYNC.ALL ;  /* 0x0000000000007948 */ /* 0x000fea0003800000 */
[----:B------:R-:W-:Y:S01]  /*1a20*/  ULEA UR4, UR39, UR45, 0x8 ;  /* 0x0000002d27047291 */ /* 0x000fe2000f8e403f */
[----:B------:R-:W-:Y:S01]  /*1a30*/  WARPGROUP.ARRIVE ;  /* 0x00000000000079c5 */ /* 0x000fe20000000000 */
[----:B------:R-:W-:Y:S01]  /*1a40*/  ULEA UR6, UR39, UR44, 0x8 ;  /* 0x0000002c27067291 */ /* 0x000fe2000f8e403f */
[----:B-12---:R-:W-:Y:S01]  /*1a50*/  IMAD.U32 R0, RZ, RZ, UR43 ;  /* 0x0000002bff007e24 */ /* 0x006fe2000f8e00ff */
[----:B------:R-:W-:Y:S01]  /*1a60*/  UMOV UR5, 0x80000020 ;  /* 0x8000002000057882 */ /* 0x000fe20000000000 */
[----:B------:R-:W-:-:S03]  /*1a70*/  UMOV UR7, 0x80000020 ;  /* 0x8000002000077882 */ /* 0x000fc60000000000 */
[----:B------:R-:W-:-:S03]  /*1a80*/  ISETP.GE.AND P1, PT, R0, 0x1, PT ;  /* 0x000000010000780c */ /* 0x000fc60003f26270 */
[----:B------:R-:W-:Y:S01]  /*1a90*/  IGMMA.64x64x32.S8.S8 R24, gdesc[UR4], RZ, !UPT, gsb0 ;  /* 0x01e00000041879f1 */ /* 0x000fe2000c0410ff */
[----:B------:R-:W-:Y:S02]  /*1aa0*/  UIADD3 UR4, UR4, 0x2, URZ ;  /* 0x0000000204047890 */ /* 0x000fe4000fffe03f */
[----:B------:R-:W-:Y:S01]  /*1ab0*/  UIADD3 UR6, UR6, 0x2, URZ ;  /* 0x0000000206067890 */ /* 0x000fe2000fffe03f */
[----:B------:R-:W-:Y:S01]  /*1ac0*/  UMOV UR5, 0x80000020 ;  /* 0x8000002000057882 */ /* 0x000fe20000000000 */
[----:B------:R-:W-:Y:S01]  /*1ad0*/  UMOV UR7, 0x80000020 ;  /* 0x8000002000077882 */ /* 0x000fe20000000000 */
[----:B------:R-:W-:Y:S02]  /*1ae0*/  WARPGROUP.DEPBAR.LE gsb0, 0x0 ;  /* 0x00008000000079c5 */ /* 0x000fe40000010000 */
[----:B------:R-:W-:-:S06]  /*1af0*/  WARPGROUP.ARRIVE ;  /* 0x00000000000079c5 */ /* 0x000fcc0000000000 */
[----:B------:R-:W-:Y:S03]  /*1b00*/  IGMMA.64x64x32.S8.S8 R24, gdesc[UR4], R24, gsb0 ;  /* 0x01e00000041879f1 */ /* 0x000fe60008041018 */
[----:B------:R-:W-:Y:S02]  /*1b10*/  WARPGROUP.DEPBAR.LE gsb0, 0x0 ;  /* 0x00008000000079c5 */ /* 0x000fe40000010000 */
[----:B------:R-:W-:Y:S05]  /*1b20*/  @!P1 BRA `(.L_x_22) ;  /* 0x0000000000d09947 */ /* 0x000fea0003800000 */
[----:B------:R-:W-:Y:S01]  /*1b30*/  UIADD3 UR4, UR39, 0x1, URZ ;  /* 0x0000000127047890 */ /* 0x000fe2000fffe03f */
[----:B------:R-:W-:Y:S01]  /*1b40*/  IMAD.U32 R0, RZ, RZ, UR43 ;  /* 0x0000002bff007e24 */ /* 0x000fe2000f8e00ff */
[----:B------:R-:W-:Y:S02]  /*1b50*/  UMOV UR9, UR39 ;  /* 0x0000002700097c82 */ /* 0x000fe40008000000 */
[----:B------:R-:W-:-:S04]  /*1b60*/  UISETP.NE.AND UP0, UPT, UR4, 0x1c, UPT ;  /* 0x0000001c0400788c */ /* 0x000fc8000bf05270 */
[----:B------:R-:W-:Y:S02]  /*1b70*/  USEL UR5, URZ, 0x1, UP0 ;  /* 0x000000013f057887 */ /* 0x000fe40008000000 */
[----:B------:R-:W-:Y:S02]  /*1b80*/  USEL UR8, UR4, URZ, UP0 ;  /* 0x0000003f04087287 */ /* 0x000fe40008000000 */
[----:B------:R-:W-:-:S06]  /*1b90*/  ULOP3.LUT UR5, UR38, UR5, URZ, 0x3c, !UPT ;  /* 0x0000000526057292 */ /* 0x000fcc000f8e3c3f */
[----:B------:R-:W-:-:S07]  /*1ba0*/  IMAD.U32 R5, RZ, RZ, UR5 ;  /* 0x00000005ff057e24 */ /* 0x000fce000f8e00ff */
.L_x_29:
[----:B-12---:R-:W-:Y:S05]  /*1bb0*/  @!P0 BRA `(.L_x_23) ;  /* 0x0000000000048947 */ /* 0x006fea0003800000 */
[----:B------:R-:W-:Y:S01]  /*1bc0*/  BPT.TRAP 0x1 ;  /* 0x000000040000795c */ /* 0x000fe20000300000 */
.L_x_23:
[----:B------:R-:W-:Y:S01]  /*1bd0*/  ULEA UR4, UR8, UR41, 0x3 ;  /* 0x0000002908047291 */ /* 0x000fe2000f8e183f */
[----:B------:R-:W-:-:S08]  /*1be0*/  SHF.L.U32 R3, R5, 0x1f, RZ ;  /* 0x0000001f05037819 */ /* 0x000fd000000006ff */
[----:B------:R1:W2:Y:S01]  /*1bf0*/  SYNCS.PHASECHK.TRANS64.TRYWAIT P1, [UR4], R3 ;  /* 0x00000003ff0075a7 */ /* 0x0002a20008020144 */
[----:B------:R-:W-:Y:S05]  /*1c00*/  @!P0 BRA `(.L_x_24) ;  /* 0x0000000000048947 */ /* 0x000fea0003800000 */
[----:B------:R-:W-:Y:S01]  /*1c10*/  BPT.TRAP 0x1 ;  /* 0x000000040000795c */ /* 0x000fe20000300000 */
.L_x_24:
[----:B--2---:R-:W-:Y:S05]  /*1c20*/  @P1 BRA `(.L_x_25) ;  /* 0x0000000000081947 */ /* 0x004fea0003800000 */
[----:B------:R-:W2:Y:S02]  /*1c30*/  SYNCS.PHASECHK.TRANS64.TRYWAIT P1, [UR4], R3 ;  /* 0x00000003ff0075a7 */ /* 0x000ea40008020144 */
[----:B--2---:R-:W-:Y:S05]  /*1c40*/  @!P1 BRA `(.L_x_26) ;  /* 0x00000044008c9947 */ /* 0x004fea0003800000 */
.L_x_25:
[----:B------:R-:W-:Y:S01]  /*1c50*/  ULEA UR4, UR8, UR45, 0x8 ;  /* 0x0000002d08047291 */ /* 0x000fe2000f8e403f */
[----:B------:R-:W-:Y:S01]  /*1c60*/  WARPGROUP.ARRIVE ;  /* 0x00000000000079c5 */ /* 0x000fe20000000000 */
[----:B------:R-:W-:Y:S01]  /*1c70*/  ULEA UR6, UR8, UR44, 0x8 ;  /* 0x0000002c08067291 */ /* 0x000fe2000f8e403f */
[----:B------:R-:W-:Y:S01]  /*1c80*/  UMOV UR5, 0x80000020 ;  /* 0x8000002000057882 */ /* 0x000fe20000000000 */
[----:B------:R-:W-:-:S07]  /*1c90*/  UMOV UR7, 0x80000020 ;  /* 0x8000002000077882 */ /* 0x000fce0000000000 */
[----:B------:R-:W-:Y:S01]  /*1ca0*/  IGMMA.64x64x32.S8.S8 R24, gdesc[UR4], R24, gsb0 ;  /* 0x01e00000041879f1 */ /* 0x000fe20008041018 */
        /* <DEDUP_REMOVED lines=9> */
[----:B------:R-:W-:Y:S01]  /*1d40*/  BPT.TRAP 0x1 ;  /* 0x000000040000795c */ /* 0x000fe20000300000 */
.L_x_27:
[----:B------:R-:W-:Y:S01]  /*1d50*/  ULEA UR4, UR9, UR41, 0x3 ;  /* 0x0000002909047291 */ /* 0x000fe2000f8e183f */
[----:B------:R-:W-:-:S03]  /*1d60*/  ISETP.GT.U32.AND P1, PT, R16, 0x1, PT ;  /* 0x000000011000780c */ /* 0x000fc60003f24070 */
[----:B------:R-:W-:-:S04]  /*1d70*/  UIADD3 UR4, UR4, 0xe0, URZ ;  /* 0x000000e004047890 */ /* 0x000fc8000fffe03f */
[----:B------:R-:W-:-:S09]  /*1d80*/  UPRMT UR4, URZ, 0x654, UR4 ;  /* 0x000006543f047896 */ /* 0x000fd20008000004 */
[----:B------:R-:W-:Y:S01]  /*1d90*/  SYNCS.ARRIVE.TRANS64.RED.A1T0 RZ, [UR4], RZ ;  /* 0x000000ffffff79a7 */ /* 0x000fe20008100404 */
[----:B------:R-:W-:Y:S05]  /*1da0*/  @P1 BRA `(.L_x_28) ;  /* 0x0000000000041947 */ /* 0x000fea0003800000 */
[----:B------:R-:W-:Y:S01]  /*1db0*/  BPT.TRAP 0x1 ;  /* 0x000000040000795c */ /* 0x000fe20000300000 */
.L_x_28:
[----:B------:R-:W-:Y:S01]  /*1dc0*/  UIADD3 UR8, UR8, 0x1, URZ ;  /* 0x0000000108087890 */ /* 0x000fe2000fffe03f */
[C---:B------:R-:W-:Y:S01]  /*1dd0*/  ISETP.GT.AND P1, PT, R0.reuse, 0x1, PT ;  /* 0x000000010000780c */ /* 0x040fe20003f24270 */
[----:B------:R-:W-:Y:S01]  /*1de0*/  UIADD3 UR9, UR9, 0x1, URZ ;  /* 0x0000000109097890 */ /* 0x000fe2000fffe03f */
[----:B------:R-:W-:Y:S01]  /*1df0*/  VIADD R0, R0, 0xffffffff ;  /* 0xffffffff00007836 */ /* 0x000fe20000000000 */
[----:B------:R-:W-:Y:S02]  /*1e00*/  UISETP.NE.AND UP0, UPT, UR8, 0x1c, UPT ;  /* 0x0000001c0800788c */ /* 0x000fe4000bf05270 */
[----:B------:R-:W-:Y:S02]  /*1e10*/  UISETP.NE.AND UP1, UPT, UR9, 0x1c, UPT ;  /* 0x0000001c0900788c */ /* 0x000fe4000bf25270 */
[----:B------:R-:W-:Y:S02]  /*1e20*/  USEL UR4, URZ, 0x1, UP0 ;  /* 0x000000013f047887 */ /* 0x000fe40008000000 */
[----:B------:R-:W-:-:S02]  /*1e30*/  USEL UR8, UR8, URZ, UP0 ;  /* 0x0000003f08087287 */ /* 0x000fc40008000000 */
[----:B------:R-:W-:Y:S02]  /*1e40*/  USEL UR9, UR9, URZ, UP1 ;  /* 0x0000003f09097287 */ /* 0x000fe40008800000 */
[----:B------:R-:W-:Y:S01]  /*1e50*/  LOP3.LUT R5, R5, UR4, RZ, 0x3c, !PT ;  /* 0x0000000405057c12 */ /* 0x000fe2000f8e3cff */
[----:B------:R-:W-:Y:S09]  /*1e60*/  @P1 BRA `(.L_x_29) ;  /* 0xfffffffc00501947 */ /* 0x000ff2000383ffff */
.L_x_22:
[----:B------:R-:W3:Y:S01]  /*1e70*/  LDC R0, c[0x0][0x28c] ;  /* 0x0000a300ff007b82 */ /* 0x000ee20000000800 */
[----:B------:R4:W-:Y:S01]  /*1e80*/  SYNCS.ARRIVE.TRANS64.A1T0 RZ, [R62+UR47], RZ ;  /* 0x000000ff3eff79a7 */ /* 0x0009e2000810002f */
[----:B---3--:R-:W-:-:S13]  /*1e90*/  ISETP.GE.AND P1, PT, R0, 0x1, PT ;  /* 0x000000010000780c */ /* 0x008fda0003f26270 */
[----:B----4-:R-:W-:Y:S05]  /*1ea0*/  @!P1 BRA `(.L_x_30) ;  /* 0x0000000000349947 */ /* 0x010fea0003800000 */
[----:B------:R-:W-:Y:S05]  /*1eb0*/  @!P0 BRA `(.L_x_31) ;  /* 0x0000000000048947 */ /* 0x000fea0003800000 */
[----:B------:R-:W-:Y:S01]  /*1ec0*/  BPT.TRAP 0x1 ;  /* 0x000000040000795c */ /* 0x000fe20000300000 */
.L_x_31:
[----:B------:R-:W-:Y:S01]  /*1ed0*/  UIADD3 UR6, UR43, UR39, URZ ;  /* 0x000000272b067290 */ /* 0x000fe2000fffe03f */
[----:B------:R-:W-:-:S03]  /*1ee0*/  ISETP.GT.U32.AND P0, PT, R16, 0x1, PT ;  /* 0x000000011000780c */ /* 0x000fc60003f04070 */
[----:B------:R-:W-:-:S04]  /*1ef0*/  USHF.R.U32.HI UR4, URZ, 0x2, UR6 ;  /* 0x000000023f047899 */ /* 0x000fc80008011606 */
[----:B------:R-:W-:-:S04]  /*1f00*/  UIMAD.WIDE.U32 UR4, UR4, 0x24924925, URZ ;  /* 0x24924925040478a5 */ /* 0x000fc8000f8e003f */
[----:B------:R-:W-:-:S04]  /*1f10*/  UIMAD UR4, UR5, -0x1c, UR6 ;  /* 0xffffffe4050478a4 */ /* 0x000fc8000f8e0206 */
[----:B------:R-:W-:-:S04]  /*1f20*/  ULEA UR4, UR4, UR41, 0x3 ;  /* 0x0000002904047291 */ /* 0x000fc8000f8e183f */
[----:B------:R-:W-:-:S04]  /*1f30*/  UIADD3 UR4, UR4, 0xe0, URZ ;  /* 0x000000e004047890 */ /* 0x000fc8000fffe03f */
[----:B------:R-:W-:-:S09]  /*1f40*/  UPRMT UR4, URZ, 0x654, UR4 ;  /* 0x000006543f047896 */ /* 0x000fd20008000004 */
[----:B------:R-:W-:Y:S01]  /*1f50*/  SYNCS.ARRIVE.TRANS64.RED.A1T0 RZ, [UR4], RZ ;  /* 0x000000ffffff79a7 */ /* 0x000fe20008100404 */
[----:B------:R-:W-:Y:S05]  /*1f60*/  @P0 BRA `(.L_x_30) ;  /* 0x0000000000040947 */ /* 0x000fea0003800000 */
[----:B------:R-:W-:Y:S01]  /*1f70*/  BPT.TRAP 0x1 ;  /* 0x000000040000795c */ /* 0x000fe20000300000 */
.L_x_30:
[----:B------:R-:W-:Y:S01]  /*1f80*/  SHF.L.U32 R0, R67, 0x1f, RZ ;  /* 0x0000001f43007819 */ /* 0x000fe200000006ff */
[----:B------:R-:W-:Y:S01]  /*1f90*/  UIADD3 UR39, UR46, UR39, URZ ;  /* 0x000000272e277290 */ /* 0x000fe2000fffe03f */
[----:B------:R-:W3:Y:S01]  /*1fa0*/  LDC R15, c[0x0][0x288] ;  /* 0x0000a200ff0f7b82 */ /* 0x000ee20000000800 */
[----:B------:R-:W-:Y:S01]  /*1fb0*/  UISETP.GE.U32.AND UP1, UPT, UR46, 0x1c, UPT ;  /* 0x0000001c2e00788c */ /* 0x000fe2000bf26070 */
[----:B------:R-:W-:Y:S01]  /*1fc0*/  IMAD.SHL.U32 R8, R60, 0x2, RZ ;  /* 0x000000023c087824 */ /* 0x000fe200078e00ff */
[----:B------:R-:W-:Y:S02]  /*1fd0*/  UISETP.GT.U32.AND UP0, UPT, UR39, 0x1b, UPT ;  /* 0x0000001b2700788c */ /* 0x000fe4000bf04070 */
[----:B------:R-:W-:Y:S02]  /*1fe0*/  USHF.R.U32.HI UR4, URZ, 0x2, UR39 ;  /* 0x000000023f047899 */ /* 0x000fe40008011627 */
[----:B------:R-:W-:Y:S01]  /*1ff0*/  UISETP.LT.U32.AND UP0, UPT, UR46, 0x1c, UP0 ;  /* 0x0000001c2e00788c */ /* 0x000fe20008701070 */
[----:B------:R-:W4:Y:S01]  /*2000*/  SYNCS.PHASECHK.TRANS64.TRYWAIT P0, [R61+UR42+0x10], R0 ;  /* 0x000010003d0075a7 */ /* 0x000f22000800016a */
[----:B------:R-:W-:Y:S01]  /*2010*/  UIMAD.WIDE.U32 UR4, UR4, 0x24924925, URZ ;  /* 0x24924925040478a5 */ /* 0x000fe2000f8e003f */
[----:B------:R-:W-:Y:S01]  /*2020*/  SHF.R.S32.HI R9, RZ, 0x1f, R8 ;  /* 0x0000001fff097819 */ /* 0x000fe20000011408 */
[----:B------:R-:W-:-:S02]  /*2030*/  USEL UR6, URZ, 0x1, !UP0 ;  /* 0x000000013f067887 */ /* 0x000fc4000c000000 */
[----:B------:R-:W-:Y:S02]  /*2040*/  UIMAD UR39, UR5, -0x1c, UR39 ;  /* 0xffffffe4052778a4 */ /* 0x000fe4000f8e0227 */
[----:B------:R-:W-:-:S04]  /*2050*/  ULOP3.LUT UR38, UR38, UR6, URZ, 0x3c, !UPT ;  /* 0x0000000626267292 */ /* 0x000fc8000f8e3c3f */
[----:B------:R-:W-:Y:S01]  /*2060*/  @UP1 ULOP3.LUT UR38, UR38, 0x1, UR5, 0x78, !UPT ;  /* 0x0000000126261892 */ /* 0x000fe2000f8e7805 */
[----:B---34-:R-:W-:Y:S11]  /*2070*/  @!P0 BRA `(.L_x_32) ;  /* 0x0000004000988947 */ /* 0x018ff60003800000 */
.L_x_150:
[----:B---3--:R-:W-:Y:S01]  /*2080*/  IMAD.SHL.U32 R0, R19, 0x40, RZ ;  /* 0x0000004013007824 */ /* 0x008fe200078e00ff */
[----:B------:R-:W-:Y:S01]  /*2090*/  ULDC UR6, c[0x0][0x284] ;  /* 0x0000a10000067ab9 */ /* 0x000fe20000000800 */
[----:B------:R-:W-:Y:S01]  /*20a0*/  IMAD.SHL.U32 R22, R22, 0x40, RZ ;  /* 0x0000004016167824 */ /* 0x000fe200078e00ff */
[----:B------:R-:W-:Y:S01]  /*20b0*/  SHF.R.S32.HI R69, RZ, 0x1f, R2 ;  /* 0x0000001fff457819 */ /* 0x000fe20000011402 */
[----:B------:R-:W-:Y:S01]  /*20c0*/  ULDC.64 UR4, c[0x0][0x5d0] ;  /* 0x0001740000047ab9 */ /* 0x000fe20000000a00 */
[----:B------:R-:W-:Y:S01]  /*20d0*/  ISETP.GE.AND P0, PT, R0, UR6, PT ;  /* 0x0000000600007c0c */ /* 0x000fe2000bf06270 */
[----:B--2---:R-:W-:Y:S01]  /*20e0*/  IMAD.WIDE.U32 R4, R2, UR4, R8 ;  /* 0x0000000402047c25 */ /* 0x004fe2000f8e0008 */
[----:B------:R-:W-:Y:S02]  /*20f0*/  SHF.R.S32.HI R68, RZ, 0x1f, R22 ;  /* 0x0000001fff447819 */ /* 0x000fe40000011416 */
[C---:B------:R-:W-:Y:S01]  /*2100*/  ISETP.GE.OR P0, PT, R22.reuse, R15, P0 ;  /* 0x0000000f1600720c */ /* 0x040fe20000706670 */
[----:B-1----:R-:W-:Y:S01]  /*2110*/  IMAD R3, R69, UR4, RZ ;  /* 0x0000000445037c24 */ /* 0x002fe2000f8e02ff */
[----:B------:R-:W-:-:S03]  /*2120*/  IADD3 R4, P1, R22, R4, RZ ;  /* 0x0000000416047210 */ /* 0x000fc60007f3e0ff */
[----:B------:R-:W-:-:S05]  /*2130*/  IMAD R3, R2, UR5, R3 ;  /* 0x0000000502037c24 */ /* 0x000fca000f8e0203 */
[----:B------:R-:W-:-:S03]  /*2140*/  IADD3.X R5, R68, R5, R3, P1, !PT ;  /* 0x0000000544057210 */ /* 0x000fc60000ffe403 */
[----:B------:R-:W-:Y:S05]  /*2150*/  @P0 BRA `(.L_x_33) ;  /* 0x0000001c00200947 */ /* 0x000fea0003800000 */
[----:B------:R-:W1:Y:S01]  /*2160*/  LDC.64 R10, c[0x0][0x5c8] ;  /* 0x00017200ff0a7b82 */ /* 0x000e620000000a00 */
[----:B0-----:R-:W-:Y:S01]  /*2170*/  IMAD.WIDE R12, R19, 0x40, R58 ;  /* 0x00000040130c7825 */ /* 0x001fe200078e023a */
[----:B------:R-:W-:Y:S01]  /*2180*/  ULDC.64 UR4, c[0x0][0x5c0] ;  /* 0x0001700000047ab9 */ /* 0x000fe20000000a00 */
[----:B------:R-:W-:Y:S02]  /*2190*/  BSSY B0, `(.L_x_33) ;  /* 0x00001c4000007945 */ /* 0x000fe40003800000 */
[----:B------:R-:W-:Y:S02]  /*21a0*/  IMAD.IADD R70, R65, 0x1, -R0 ;  /* 0x0000000141467824 */ /* 0x000fe400078e0a00 */
[-C--:B-1----:R-:W-:Y:S02]  /*21b0*/  IMAD R3, R13, R10.reuse, RZ ;  /* 0x0000000a0d037224 */ /* 0x082fe400078e02ff */
[----:B------:R-:W-:-:S04]  /*21c0*/  IMAD.WIDE.U32 R4, R12, R10, R4 ;  /* 0x0000000a0c047225 */ /* 0x000fc800078e0004 */
[----:B------:R-:W-:Y:S01]  /*21d0*/  IMAD R3, R12, R11, R3 ;  /* 0x0000000b0c037224 */ /* 0x000fe200078e0203 */
[----:B------:R-:W-:-:S03]  /*21e0*/  IADD3 R6, P0, R4, UR4, RZ ;  /* 0x0000000404067c10 */ /* 0x000fc6000ff1e0ff */
[----:B------:R-:W-:Y:S01]  /*21f0*/  IMAD.IADD R3, R5, 0x1, R3 ;  /* 0x0000000105037824 */ /* 0x000fe200078e0203 */
[----:B------:R-:W-:-:S04]  /*2200*/  LEA R4, P1, R10, R6, 0x3 ;  /* 0x000000060a047211 */ /* 0x000fc800078218ff */
[----:B------:R-:W-:Y:S01]  /*2210*/  IADD3.X R7, R3, UR5, RZ, P0, !PT ;  /* 0x0000000503077c10 */ /* 0x000fe200087fe4ff */
[----:B------:R-:W-:Y:S01]  /*2220*/  IMAD R3, R60, -0x2, R15 ;  /* 0xfffffffe3c037824 */ /* 0x000fe200078e020f */
[----:B-----5:R-:W-:Y:S02]  /*2230*/  ISETP.NE.AND P0, PT, R57, RZ, PT ;  /* 0x000000ff3900720c */ /* 0x020fe40003f05270 */
[----:B------:R-:W-:Y:S01]  /*2240*/  LEA.HI.X R5, R10, R7, R11, 0x3, P1 ;  /* 0x000000070a057211 */ /* 0x000fe200008f1c0b */
[----:B------:R-:W-:-:S10]  /*2250*/  IMAD.IADD R71, R3, 0x1, -R22 ;  /* 0x0000000103477824 */ /* 0x000fd400078e0a16 */
[----:B------:R-:W-:Y:S05]  /*2260*/  @!P0 BRA `(.L_x_34) ;  /* 0x0000001400188947 */ /* 0x000fea0003800000 */
[----:B------:R-:W0:Y:S01]  /*2270*/  LDC.64 R14, c[0x0][0x5b0] ;  /* 0x00016c00ff0e7b82 */ /* 0x000e220000000a00 */
[----:B------:R-:W-:Y:S01]  /*2280*/  ULDC.64 UR4, c[0x0][0x5b8] ;  /* 0x00016e0000047ab9 */ /* 0x000fe20000000a00 */
[----:B------:R-:W-:Y:S01]  /*2290*/  ISETP.GE.AND P3, PT, R71, 0x1, PT ;  /* 0x000000014700780c */ /* 0x000fe20003f66270 */
[----:B------:R-:W-:Y:S01]  /*22a0*/  IMAD.WIDE.U32 R8, R2, UR4, R8 ;  /* 0x0000000402087c25 */ /* 0x000fe2000f8e0008 */
[----:B------:R-:W-:Y:S02]  /*22b0*/  BSSY B1, `(.L_x_35) ;  /* 0x000000e000017945 */ /* 0x000fe40003800000 */
[----:B------:R-:W-:Y:S01]  /*22c0*/  ISETP.LT.OR P1, PT, R70, 0x1, !P3 ;  /* 0x000000014600780c */ /* 0x000fe20005f21670 */
[----:B------:R-:W-:Y:S01]  /*22d0*/  IMAD R3, R69, UR4, RZ ;  /* 0x0000000445037c24 */ /* 0x000fe2000f8e02ff */
[----:B------:R-:W1:Y:S01]  /*22e0*/  LDC.64 R20, c[0x0][0x5a8] ;  /* 0x00016a00ff147b82 */ /* 0x000e620000000a00 */
[----:B------:R-:W-:Y:S02]  /*22f0*/  IADD3 R10, P0, R22, R8, RZ ;  /* 0x00000008160a7210 */ /* 0x000fe40007f1e0ff */
[----:B------:R-:W-:-:S05]  /*2300*/  IMAD R3, R2, UR5, R3 ;  /* 0x0000000502037c24 */ /* 0x000fca000f8e0203 */
[----:B------:R-:W-:Y:S01]  /*2310*/  IADD3.X R11, R68, R9, R3, P0, !PT ;  /* 0x00000009440b7210 */ /* 0x000fe200007fe403 */
[-C--:B0-----:R-:W-:Y:S02]  /*2320*/  IMAD R0, R13, R14.reuse, RZ ;  /* 0x0000000e0d007224 */ /* 0x081fe400078e02ff */
[----:B------:R-:W-:-:S04]  /*2330*/  IMAD.WIDE.U32 R2, R12, R14, R10 ;  /* 0x0000000e0c027225 */ /* 0x000fc800078e000a */
[----:B------:R-:W-:Y:S01]  /*2340*/  IMAD R19, R12, R15, R0 ;  /* 0x0000000f0c137224 */ /* 0x000fe200078e0200 */
[----:B-1----:R-:W-:-:S04]  /*2350*/  IADD3 R2, P0, R2, R20, RZ ;  /* 0x0000001402027210 */ /* 0x002fc80007f1e0ff */
[----:B------:R-:W-:Y:S01]  /*2360*/  IADD3.X R3, R21, R3, R19, P0, !PT ;  /* 0x0000000315037210 */ /* 0x000fe200007fe413 */
[----:B------:R-:W-:Y:S08]  /*2370*/  @P1 BRA `(.L_x_36) ;  /* 0x0000000000041947 */ /* 0x000ff00003800000 */
[----:B------:R0:W5:Y:S02]  /*2380*/  LDG.E.U8 R66, desc[UR36][R2.64] ;  /* 0x0000002402427981 */ /* 0x000164000c1e1100 */
.L_x_36:
[----:B------:R-:W-:Y:S05]  /*2390*/  BSYNC B1 ;  /* 0x0000000000017941 */ /* 0x000fea0003800000 */
.L_x_35:
[----:B-----5:R-:W-:Y:S01]  /*23a0*/  LOP3.LUT R0, R66, 0xffff, RZ, 0xc0, !PT ;  /* 0x0000ffff42007812 */ /* 0x020fe200078ec0ff */
[C---:B------:R-:W-:Y:S01]  /*23b0*/  IMAD.SHL.U32 R8, R14.reuse, 0x8, RZ ;  /* 0x000000080e087824 */ /* 0x040fe200078e00ff */
[----:B------:R-:W-:Y:S01]  /*23c0*/  SHF.L.U64.HI R9, R14, 0x3, R15 ;  /* 0x000000030e097819 */ /* 0x000fe2000001020f */
[----:B------:R-:W-:Y:S01]  /*23d0*/  BSSY B1, `(.L_x_37) ;  /* 0x000000e000017945 */ /* 0x000fe20003800000 */
[----:B------:R-:W-:Y:S02]  /*23e0*/  PRMT R0, R0, 0x8880, RZ ;  /* 0x0000888000007816 */ /* 0x000fe400000000ff */
[----:B------:R-:W-:Y:S01]  /*23f0*/  ISETP.GE.AND P2, PT, R71, 0x2, PT ;  /* 0x000000024700780c */ /* 0x000fe20003f46270 */
[----:B------:R-:W-:-:S03]  /*2400*/  IMAD.WIDE.U32 R8, R12, R14, R8 ;  /* 0x0000000e0c087225 */ /* 0x000fc600078e0008 */
[----:B------:R-:W-:Y:S01]  /*2410*/  ISETP.LT.OR P0, PT, R70, 0x1, !P2 ;  /* 0x000000014600780c */ /* 0x000fe20005701670 */
[----:B------:R-:W-:Y:S01]  /*2420*/  IMAD R13, R0, R57, RZ ;  /* 0x00000039000d7224 */ /* 0x000fe200078e02ff */
[----:B------:R-:W-:Y:S01]  /*2430*/  IADD3 R8, P4, P5, R10, R20, R8 ;  /* 0x000000140a087210 */ /* 0x000fe20007d9e008 */
[----:B------:R-:W-:Y:S02]  /*2440*/  IMAD.IADD R12, R19, 0x1, R9 ;  /* 0x00000001130c7824 */ /* 0x000fe400078e0209 */
[----:B------:R-:W-:-:S05]  /*2450*/  @!P1 IMAD R15, R24, R56, R13 ;  /* 0x00000038180f9224 */ /* 0x000fca00078e020d */
[----:B------:R1:W-:Y:S03]  /*2460*/  @!P1 STG.E.U8 desc[UR36][R6.64], R15 ;  /* 0x0000000f06009986 */ /* 0x0003e6000c101124 */
[----:B------:R-:W-:Y:S05]  /*2470*/  @P0 BRA `(.L_x_38) ;  /* 0x00000000000c0947 */ /* 0x000fea0003800000 */
[----:B------:R-:W2:Y:S02]  /*2480*/  LDG.E.U8 R66, desc[UR36][R2.64+0x1] ;  /* 0x0000012402427981 */ /* 0x000ea4000c1e1100 */
[----:B--2---:R-:W-:-:S05]  /*2490*/  PRMT R0, R66, 0x8880, RZ ;  /* 0x0000888042007816 */ /* 0x004fca00000000ff */
[----:B------:R-:W-:-:S07]  /*24a0*/  IMAD R13, R0, R57, RZ ;  /* 0x00000039000d7224 */ /* 0x000fce00078e02ff */
.L_x_38:
[----:B------:R-:W-:Y:S05]  /*24b0*/  BSYNC B1 ;  /* 0x0000000000017941 */ /* 0x000fea0003800000 */
.L_x_37:
[C---:B------:R-:W-:Y:S01]  /*24c0*/  ISETP.LT.OR P3, PT, R70.reuse, 0x9, !P3 ;  /* 0x000000094600780c */ /* 0x040fe20005f61670 */
[----:B------:R-:W-:Y:S01]  /*24d0*/  @!P0 IMAD R25, R25, R56, R13 ;  /* 0x0000003819198224 */ /* 0x000fe200078e020d */
[----:B------:R-:W-:Y:S01]  /*24e0*/  ISETP.GE.AND P1, PT, R71, 0x9, PT ;  /* 0x000000094700780c */ /* 0x000fe20003f26270 */
[----:B------:R-:W-:Y:S01]  /*24f0*/  BSSY B1, `(.L_x_39) ;  /* 0x000000b000017945 */ /* 0x000fe20003800000 */
[----:B------:R-:W-:Y:S02]  /*2500*/  IADD3.X R9, R11, R21, R12, P4, P5 ;  /* 0x000000150b097210 */ /* 0x000fe400027ea40c */
[----:B------:R2:W-:Y:S01]  /*2510*/  @!P0 STG.E.U8 desc[UR36][R6.64+0x1], R25 ;  /* 0x0000011906008986 */ /* 0x0005e2000c101124 */
[----:B------:R-:W-:Y:S02]  /*2520*/  ISETP.GE.AND P0, PT, R71, 0xa, PT ;  /* 0x0000000a4700780c */ /* 0x000fe40003f06270 */
[C---:B------:R-:W-:Y:S02]  /*2530*/  ISETP.LT.OR P2, PT, R70.reuse, 0x9, !P2 ;  /* 0x000000094600780c */ /* 0x040fe40005741670 */
[----:B------:R-:W-:-:S02]  /*2540*/  ISETP.LT.OR P5, PT, R70, 0x1, !P1 ;  /* 0x000000014600780c */ /* 0x000fc40004fa1670 */
[----:B------:R-:W-:Y:S01]  /*2550*/  ISETP.LT.OR P4, PT, R70, 0x1, !P0 ;  /* 0x000000014600780c */ /* 0x000fe20004781670 */
[----:B------:R-:W-:-:S12]  /*2560*/  @P3 BRA `(.L_x_40) ;  /* 0x00000000000c3947 */ /* 0x000fd80003800000 */
[----:B------:R-:W3:Y:S02]  /*2570*/  LDG.E.U8 R66, desc[UR36][R8.64] ;  /* 0x0000002408427981 */ /* 0x000ee4000c1e1100 */
[----:B---3--:R-:W-:-:S05]  /*2580*/  PRMT R0, R66, 0x8880, RZ ;  /* 0x0000888042007816 */ /* 0x008fca00000000ff */
[----:B------:R-:W-:-:S07]  /*2590*/  IMAD R13, R0, R57, RZ ;  /* 0x00000039000d7224 */ /* 0x000fce00078e02ff */
.L_x_40:
[----:B------:R-:W-:Y:S05]  /*25a0*/  BSYNC B1 ;  /* 0x0000000000017941 */ /* 0x000fea0003800000 */
.L_x_39:
[----:B------:R-:W-:Y:S01]  /*25b0*/  @!P3 IMAD R11, R26, R56, R13 ;  /* 0x000000381a0bb224 */ /* 0x000fe200078e020d */
[----:B------:R-:W-:Y:S04]  /*25c0*/  BSSY B1, `(.L_x_41) ;  /* 0x0000006000017945 */ /* 0x000fe80003800000 */
[----:B------:R3:W-:Y:S01]  /*25d0*/  @!P3 STG.E.U8 desc[UR36][R4.64], R11 ;  /* 0x0000000b0400b986 */ /* 0x0007e2000c101124 */
[----:B------:R-:W-:Y:S05]  /*25e0*/  @P2 BRA `(.L_x_42) ;  /* 0x00000000000c2947 */ /* 0x000fea0003800000 */
[----:B------:R-:W4:Y:S02]  /*25f0*/  LDG.E.U8 R66, desc[UR36][R8.64+0x1] ;  /* 0x0000012408427981 */ /* 0x000f24000c1e1100 */
[----:B----4-:R-:W-:-:S05]  /*2600*/  PRMT R0, R66, 0x8880, RZ ;  /* 0x0000888042007816 */ /* 0x010fca00000000ff */
[----:B------:R-:W-:-:S07]  /*2610*/  IMAD R13, R0, R57, RZ ;  /* 0x00000039000d7224 */ /* 0x000fce00078e02ff */
.L_x_42:
[----:B------:R-:W-:Y:S05]  /*2620*/  BSYNC B1 ;  /* 0x0000000000017941 */ /* 0x000fea0003800000 */
.L_x_41:
[----:B------:R-:W-:Y:S01]  /*2630*/  @!P2 IMAD R27, R27, R56, R13 ;  /* 0x000000381b1ba224 */ /* 0x000fe200078e020d */
[----:B------:R-:W-:Y:S04]  /*2640*/  BSSY B1, `(.L_x_43) ;  /* 0x0000006000017945 */ /* 0x000fe80003800000 */
[----:B------:R4:W-:Y:S01]  /*2650*/  @!P2 STG.E.U8 desc[UR36][R4.64+0x1], R27 ;  /* 0x0000011b0400a986 */ /* 0x0009e2000c101124 */
[----:B------:R-:W-:Y:S05]  /*2660*/  @P5 BRA `(.L_x_44) ;  /* 0x00000000000c5947 */ /* 0x000fea0003800000 */
[----:B------:R-:W5:Y:S02]  /*2670*/  LDG.E.U8 R66, desc[UR36][R2.64+0x8] ;  /* 0x0000082402427981 */ /* 0x000f64000c1e1100 */
[----:B-----5:R-:W-:-:S05]  /*2680*/  PRMT R0, R66, 0x8880, RZ ;  /* 0x0000888042007816 */ /* 0x020fca00000000ff */
[----:B------:R-:W-:-:S07]  /*2690*/  IMAD R13, R0, R57, RZ ;  /* 0x00000039000d7224 */ /* 0x000fce00078e02ff */
.L_x_44:
[----:B------:R-:W-:Y:S05]  /*26a0*/  BSYNC B1 ;  /* 0x0000000000017941 */ /* 0x000fea0003800000 */
.L_x_43:
[----:B---3--:R-:W-:Y:S01]  /*26b0*/  @!P5 IMAD R11, R28, R56, R13 ;  /* 0x000000381c0bd224 */ /* 0x008fe200078e020d */
[----:B------:R-:W-:Y:S04]  /*26c0*/  BSSY B1, `(.L_x_45) ;  /* 0x0000006000017945 */ /* 0x000fe80003800000 */
[----:B------:R3:W-:Y:S01]  /*26d0*/  @!P5 STG.E.U8 desc[UR36][R6.64+0x8], R11 ;  /* 0x0000080b0600d986 */ /* 0x0007e2000c101124 */
[----:B------:R-:W-:Y:S05]  /*26e0*/  @P4 BRA `(.L_x_46) ;  /* 0x00000000000c4947 */ /* 0x000fea0003800000 */
[----:B------:R-:W5:Y:S02]  /*26f0*/  LDG.E.U8 R66, desc[UR36][R2.64+0x9] ;  /* 0x0000092402427981 */ /* 0x000f64000c1e1100 */
[----:B-----5:R-:W-:-:S05]  /*2700*/  PRMT R0, R66, 0x8880, RZ ;  /* 0x0000888042007816 */ /* 0x020fca00000000ff */
[----:B------:R-:W-:-:S07]  /*2710*/  IMAD R13, R0, R57, RZ ;  /* 0x00000039000d7224 */ /* 0x000fce00078e02ff */
.L_x_46:
[----:B------:R-:W-:Y:S05]  /*2720*/  BSYNC B1 ;  /* 0x0000000000017941 */ /* 0x000fea0003800000 */
.L_x_45:
[C---:B------:R-:W-:Y:S01]  /*2730*/  ISETP.LT.OR P1, PT, R70.reuse, 0x9, !P1 ;  /* 0x000000094600780c */ /* 0x040fe20004f21670 */
[----:B------:R-:W-:Y:S01]  /*2740*/  @!P4 IMAD R29, R29, R56, R13 ;  /* 0x000000381d1dc224 */ /* 0x000fe200078e020d */
[C---:B------:R-:W-:Y:S01]  /*2750*/  ISETP.GE.AND P3, PT, R71.reuse, 0x11, PT ;  /* 0x000000114700780c */ /* 0x040fe20003f66270 */
[----:B------:R-:W-:Y:S01]  /*2760*/  BSSY B1, `(.L_x_47) ;  /* 0x000000a000017945 */ /* 0x000fe20003800000 */
[----:B------:R-:W-:Y:S02]  /*2770*/  ISETP.GE.AND P2, PT, R71, 0x12, PT ;  /* 0x000000124700780c */ /* 0x000fe40003f46270 */
[----:B------:R0:W-:Y:S01]  /*2780*/  @!P4 STG.E.U8 desc[UR36][R6.64+0x9], R29 ;  /* 0x0000091d0600c986 */ /* 0x0001e2000c101124 */
[C---:B------:R-:W-:Y:S02]  /*2790*/  ISETP.LT.OR P0, PT, R70.reuse, 0x9, !P0 ;  /* 0x000000094600780c */ /* 0x040fe40004701670 */
[C---:B------:R-:W-:Y:S02]  /*27a0*/  ISETP.LT.OR P5, PT, R70.reuse, 0x1, !P3 ;  /* 0x000000014600780c */ /* 0x040fe40005fa1670 */
[----:B------:R-:W-:-:S02]  /*27b0*/  ISETP.LT.OR P4, PT, R70, 0x1, !P2 ;  /* 0x000000014600780c */ /* 0x000fc40005781670 */
[----:B------:R-:W-:Y:S11]  /*27c0*/  @P1 BRA `(.L_x_48) ;  /* 0x00000000000c1947 */ /* 0x000ff60003800000 */
[----:B------:R-:W5:Y:S02]  /*27d0*/  LDG.E.U8 R66, desc[UR36][R8.64+0x8] ;  /* 0x0000082408427981 */ /* 0x000f64000c1e1100 */
[----:B-----5:R-:W-:-:S05]  /*27e0*/  PRMT R0, R66, 0x8880, RZ ;  /* 0x0000888042007816 */ /* 0x020fca00000000ff */
[----:B------:R-:W-:-:S07]  /*27f0*/  IMAD R13, R0, R57, RZ ;  /* 0x00000039000d7224 */ /* 0x000fce00078e02ff */
.L_x_48:
[----:B------:R-:W-:Y:S05]  /*2800*/  BSYNC B1 ;  /* 0x0000000000017941 */ /* 0x000fea0003800000 */
.L_x_47:
[----:B---3--:R-:W-:Y:S01]  /*2810*/  @!P1 IMAD R11, R30, R56, R13 ;  /* 0x000000381e0b9224 */ /* 0x008fe200078e020d */
[----:B------:R-:W-:Y:S04]  /*2820*/  BSSY B1, `(.L_x_49) ;  /* 0x0000006000017945 */ /* 0x000fe80003800000 */
[----:B------:R3:W-:Y:S01]  /*2830*/  @!P1 STG.E.U8 desc[UR36][R4.64+0x8], R11 ;  /* 0x0000080b04009986 */ /* 0x0007e2000c101124 */
[----:B------:R-:W-:Y:S05]  /*2840*/  @P0 BRA `(.L_x_50) ;  /* 0x00000000000c0947 */ /* 0x000fea0003800000 */
[----:B------:R-:W5:Y:S02]  /*2850*/  LDG.E.U8 R66, desc[UR36][R8.64+0x9] ;  /* 0x0000092408427981 */ /* 0x000f64000c1e1100 */
[----:B-----5:R-:W-:-:S05]  /*2860*/  PRMT R0, R66, 0x8880, RZ ;  /* 0x0000888042007816 */ /* 0x020fca00000000ff */
[----:B------:R-:W-:-:S07]  /*2870*/  IMAD R13, R0, R57, RZ ;  /* 0x00000039000d7224 */ /* 0x000fce00078e02ff */
.L_x_50:
[----:B------:R-:W-:Y:S05]  /*2880*/  BSYNC B1 ;  /* 0x0000000000017941 */ /* 0x000fea0003800000 */
.L_x_49:
[----:B------:R-:W-:Y:S01]  /*2890*/  @!P0 IMAD R31, R31, R56, R13 ;  /* 0x000000381f1f8224 */ /* 0x000fe200078e020d */
[----:B------:R-:W-:Y:S04]  /*28a0*/  BSSY B1, `(.L_x_51) ;  /* 0x0000006000017945 */ /* 0x000fe80003800000 */
[----:B------:R0:W-:Y:S01]  /*28b0*/  @!P0 STG.E.U8 desc[UR36][R4.64+0x9], R31 ;  /* 0x0000091f04008986 */ /* 0x0001e2000c101124 */
[----:B------:R-:W-:Y:S05]  /*28c0*/  @P5 BRA `(.L_x_52) ;  /* 0x00000000000c5947 */ /* 0x000fea0003800000 */
[----:B------:R-:W5:Y:S02]  /*28d0*/  LDG.E.U8 R66, desc[UR36][R2.64+0x10] ;  /* 0x0000102402427981 */ /* 0x000f64000c1e1100 */
[----:B-----5:R-:W-:-:S05]  /*28e0*/  PRMT R0, R66, 0x8880, RZ ;  /* 0x0000888042007816 */ /* 0x020fca00000000ff */
[----:B------:R-:W-:-:S07]  /*28f0*/  IMAD R13, R0, R57, RZ ;  /* 0x00000039000d7224 */ /* 0x000fce00078e02ff */
.L_x_52:
[----:B------:R-:W-:Y:S05]  /*2900*/  BSYNC B1 ;  /* 0x0000000000017941 */ /* 0x000fea0003800000 */
.L_x_51:
[----:B---3--:R-:W-:Y:S01]  /*2910*/  @!P5 IMAD R11, R32, R56, R13 ;  /* 0x00000038200bd224 */ /* 0x008fe200078e020d */
[----:B------:R-:W-:Y:S04]  /*2920*/  BSSY B1, `(.L_x_53) ;  /* 0x0000006000017945 */ /* 0x000fe80003800000 */
[----:B------:R3:W-:Y:S01]  /*2930*/  @!P5 STG.E.U8 desc[UR36][R6.64+0x10], R11 ;  /* 0x0000100b0600d986 */ /* 0x0007e2000c101124 */
[----:B------:R-:W-:Y:S05]  /*2940*/  @P4 BRA `(.L_x_54) ;  /* 0x00000000000c4947 */ /* 0x000fea0003800000 */
[----:B------:R-:W5:Y:S02]  /*2950*/  LDG.E.U8 R66, desc[UR36][R2.64+0x11] ;  /* 0x0000112402427981 */ /* 0x000f64000c1e1100 */
[----:B-----5:R-:W-:-:S05]  /*2960*/  PRMT R0, R66, 0x8880, RZ ;  /* 0x0000888042007816 */ /* 0x020fca00000000ff */
[----:B------:R-:W-:-:S07]  /*2970*/  IMAD R13, R0, R57, RZ ;  /* 0x00000039000d7224 */ /* 0x000fce00078e02ff */
.L_x_54:
[----:B------:R-:W-:Y:S05]  /*2980*/  BSYNC B1 ;  /* 0x0000000000017941 */ /* 0x000fea0003800000 */
.L_x_53:
        /* <DEDUP_REMOVED lines=13> */
.L_x_56:
[----:B------:R-:W-:Y:S05]  /*2a60*/  BSYNC B1 ;  /* 0x0000000000017941 */ /* 0x000fea0003800000 */
.L_x_55:
[----:B---3--:R-:W-:Y:S01]  /*2a70*/  @!P3 IMAD R11, R34, R56, R13 ;  /* 0x00000038220bb224 */ /* 0x008fe200078e020d */
[----:B------:R-:W-:Y:S04]  /*2a80*/  BSSY B1, `(.L_x_57) ;  /* 0x0000006000017945 */ /* 0x000fe80003800000 */
[----:B------:R3:W-:Y:S01]  /*2a90*/  @!P3 STG.E.U8 desc[UR36][R4.64+0x10], R11 ;  /* 0x0000100b0400b986 */ /* 0x0007e2000c101124 */
[----:B------:R-:W-:Y:S05]  /*2aa0*/  @P2 BRA `(.L_x_58) ;  /* 0x00000000000c2947 */ /* 0x000fea0003800000 */
[----:B------:R-:W5:Y:S02]  /*2ab0*/  LDG.E.U8 R66, desc[UR36][R8.64+0x11] ;  /* 0x0000112408427981 */ /* 0x000f64000c1e1100 */
[----:B-----5:R-:W-:-:S05]  /*2ac0*/  PRMT R0, R66, 0x8880, RZ ;  /* 0x0000888042007816 */ /* 0x020fca00000000ff */
[----:B------:R-:W-:-:S07]  /*2ad0*/  IMAD R13, R0, R57, RZ ;  /* 0x00000039000d7224 */ /* 0x000fce00078e02ff */
.L_x_58:
[----:B------:R-:W-:Y:S05]  /*2ae0*/  BSYNC B1 ;  /* 0x0000000000017941 */ /* 0x000fea0003800000 */
.L_x_57:
[----:B------:R-:W-:Y:S01]  /*2af0*/  @!P2 IMAD R35, R35, R56, R13 ;  /* 0x000000382323a224 */ /* 0x000fe200078e020d */
[----:B------:R-:W-:Y:S04]  /*2b00*/  BSSY B1, `(.L_x_59) ;  /* 0x0000006000017945 */ /* 0x000fe80003800000 */
[----:B------:R0:W-:Y:S01]  /*2b10*/  @!P2 STG.E.U8 desc[UR36][R4.64+0x11], R35 ;  /* 0x000011230400a986 */ /* 0x0001e2000c101124 */
[----:B------:R-:W-:Y:S05]  /*2b20*/  @P5 BRA `(.L_x_60) ;  /* 0x00000000000c5947 */ /* 0x000fea0003800000 */
[----:B------:R-:W5:Y:S02]  /*2b30*/  LDG.E.U8 R66, desc[UR36][R2.64+0x18] ;  /* 0x0000182402427981 */ /* 0x000f64000c1e1100 */
[----:B-----5:R-:W-:-:S05]  /*2b40*/  PRMT R0, R66, 0x8880, RZ ;  /* 0x0000888042007816 */ /* 0x020fca00000000ff */
[----:B------:R-:W-:-:S07]  /*2b50*/  IMAD R13, R0, R57, RZ ;  /* 0x00000039000d7224 */ /* 0x000fce00078e02ff */
.L_x_60:
[----:B------:R-:W-:Y:S05]  /*2b60*/  BSYNC B1 ;  /* 0x0000000000017941 */ /* 0x000fea0003800000 */
.L_x_59:
[----:B---3--:R-:W-:Y:S01]  /*2b70*/  @!P5 IMAD R11, R36, R56, R13 ;  /* 0x00000038240bd224 */ /* 0x008fe200078e020d */
[----:B------:R-:W-:Y:S04]  /*2b80*/  BSSY B1, `(.L_x_61) ;  /* 0x0000006000017945 */ /* 0x000fe80003800000 */
[----:B------:R3:W-:Y:S01]  /*2b90*/  @!P5 STG.E.U8 desc[UR36][R6.64+0x18], R11 ;  /* 0x0000180b0600d986 */ /* 0x0007e2000c101124 */
[----:B------:R-:W-:Y:S05]  /*2ba0*/  @P4 BRA `(.L_x_62) ;  /* 0x00000000000c4947 */ /* 0x000fea0003800000 */
[----:B------:R-:W5:Y:S02]  /*2bb0*/  LDG.E.U8 R66, desc[UR36][R2.64+0x19] ;  /* 0x0000192402427981 */ /* 0x000f64000c1e1100 */
[----:B-----5:R-:W-:-:S05]  /*2bc0*/  PRMT R0, R66, 0x8880, RZ ;  /* 0x0000888042007816 */ /* 0x020fca00000000ff */
[----:B------:R-:W-:-:S07]  /*2bd0*/  IMAD R13, R0, R57, RZ ;  /* 0x00000039000d7224 */ /* 0x000fce00078e02ff */
.L_x_62:
[----:B------:R-:W-:Y:S05]  /*2be0*/  BSYNC B1 ;  /* 0x0000000000017941 */ /* 0x000fea0003800000 */
.L_x_61:
        /* <DEDUP_REMOVED lines=13> */
.L_x_64:
[----:B------:R-:W-:Y:S05]  /*2cc0*/  BSYNC B1 ;  /* 0x0000000000017941 */ /* 0x000fea0003800000 */
.L_x_63:
[----:B---3--:R-:W-:Y:S01]  /*2cd0*/  @!P1 IMAD R11, R38, R56, R13 ;  /* 0x00000038260b9224 */ /* 0x008fe200078e020d */
[----:B------:R-:W-:Y:S04]  /*2ce0*/  BSSY B1, `(.L_x_65) ;  /* 0x0000006000017945 */ /* 0x000fe80003800000 */
[----:B------:R3:W-:Y:S01]  /*2cf0*/  @!P1 STG.E.U8 desc[UR36][R4.64+0x18], R11 ;  /* 0x0000180b04009986 */ /* 0x0007e2000c101124 */
[----:B------:R-:W-:Y:S05]  /*2d00*/  @P4 BRA `(.L_x_66) ;  /* 0x00000000000c4947 */ /* 0x000fea0003800000 */
[----:B------:R-:W5:Y:S02]  /*2d10*/  LDG.E.U8 R66, desc[UR36][R8.64+0x19] ;  /* 0x0000192408427981 */ /* 0x000f64000c1e1100 */
[----:B-----5:R-:W-:-:S05]  /*2d20*/  PRMT R0, R66, 0x8880, RZ ;  /* 0x0000888042007816 */ /* 0x020fca00000000ff */
[----:B------:R-:W-:-:S07]  /*2d30*/  IMAD R13, R0, R57, RZ ;  /* 0x00000039000d7224 */ /* 0x000fce00078e02ff */
.L_x_66:
[----:B------:R-:W-:Y:S05]  /*2d40*/  BSYNC B1 ;  /* 0x0000000000017941 */ /* 0x000fea0003800000 */
.L_x_65:
[----:B------:R-:W-:Y:S01]  /*2d50*/  @!P4 IMAD R39, R39, R56, R13 ;  /* 0x000000382727c224 */ /* 0x000fe200078e020d */
[----:B------:R-:W-:Y:S04]  /*2d60*/  BSSY B1, `(.L_x_67) ;  /* 0x0000006000017945 */ /* 0x000fe80003800000 */
[----:B------:R0:W-:Y:S01]  /*2d70*/  @!P4 STG.E.U8 desc[UR36][R4.64+0x19], R39 ;  /* 0x000019270400c986 */ /* 0x0001e2000c101124 */
[----:B------:R-:W-:Y:S05]  /*2d80*/  @P5 BRA `(.L_x_68) ;  /* 0x00000000000c5947 */ /* 0x000fea0003800000 */
[----:B------:R-:W5:Y:S02]  /*2d90*/  LDG.E.U8 R66, desc[UR36][R2.64+0x20] ;  /* 0x0000202402427981 */ /* 0x000f64000c1e1100 */
[----:B-----5:R-:W-:-:S05]  /*2da0*/  PRMT R0, R66, 0x8880, RZ ;  /* 0x0000888042007816 */ /* 0x020fca00000000ff */
[----:B------:R-:W-:-:S07]  /*2db0*/  IMAD R13, R0, R57, RZ ;  /* 0x00000039000d7224 */ /* 0x000fce00078e02ff */
.L_x_68:
[----:B------:R-:W-:Y:S05]  /*2dc0*/  BSYNC B1 ;  /* 0x0000000000017941 */ /* 0x000fea0003800000 */
.L_x_67:
[----:B---3--:R-:W-:Y:S01]  /*2dd0*/  @!P5 IMAD R11, R40, R56, R13 ;  /* 0x00000038280bd224 */ /* 0x008fe200078e020d */
[----:B------:R-:W-:Y:S04]  /*2de0*/  BSSY B1, `(.L_x_69) ;  /* 0x0000006000017945 */ /* 0x000fe80003800000 */
[----:B------:R3:W-:Y:S01]  /*2df0*/  @!P5 STG.E.U8 desc[UR36][R6.64+0x20], R11 ;  /* 0x0000200b0600d986 */ /* 0x0007e2000c101124 */
[----:B------:R-:W-:Y:S05]  /*2e00*/  @P0 BRA `(.L_x_70) ;  /* 0x00000000000c0947 */ /* 0x000fea0003800000 */
[----:B------:R-:W5:Y:S02]  /*2e10*/  LDG.E.U8 R66, desc[UR36][R2.64+0x21] ;  /* 0x0000212402427981 */ /* 0x000f64000c1e1100 */
[----:B-----5:R-:W-:-:S05]  /*2e20*/  PRMT R0, R66, 0x8880, RZ ;  /* 0x0000888042007816 */ /* 0x020fca00000000ff */
[----:B------:R-:W-:-:S07]  /*2e30*/  IMAD R13, R0, R57, RZ ;  /* 0x00000039000d7224 */ /* 0x000fce00078e02ff */
.L_x_70:
[----:B------:R-:W-:Y:S05]  /*2e40*/  BSYNC B1 ;  /* 0x0000000000017941 */ /* 0x000fea0003800000 */
.L_x_69:
        /* <DEDUP_REMOVED lines=13> */
.L_x_72:
[----:B------:R-:W-:Y:S05]  /*2f20*/  BSYNC B1 ;  /* 0x0000000000017941 */ /* 0x000fea0003800000 */
.L_x_71:
[----:B---3--:R-:W-:Y:S01]  /*2f30*/  @!P3 IMAD R11, R42, R56, R13 ;  /* 0x000000382a0bb224 */ /* 0x008fe200078e020d */
[----:B------:R-:W-:Y:S04]  /*2f40*/  BSSY B1, `(.L_x_73) ;  /* 0x0000006000017945 */ /* 0x000fe80003800000 */
[----:B------:R3:W-:Y:S01]  /*2f50*/  @!P3 STG.E.U8 desc[UR36][R4.64+0x20], R11 ;  /* 0x0000200b0400b986 */ /* 0x0007e2000c101124 */
[----:B------:R-:W-:Y:S05]  /*2f60*/  @P2 BRA `(.L_x_74) ;  /* 0x00000000000c2947 */ /* 0x000fea0003800000 */
[----:B------:R-:W5:Y:S02]  /*2f70*/  LDG.E.U8 R66, desc[UR36][R8.64+0x21] ;  /* 0x0000212408427981 */ /* 0x000f64000c1e1100 */
[----:B-----5:R-:W-:-:S05]  /*2f80*/  PRMT R0, R66, 0x8880, RZ ;  /* 0x0000888042007816 */ /* 0x020fca00000000ff */
[----:B------:R-:W-:-:S07]  /*2f90*/  IMAD R13, R0, R57, RZ ;  /* 0x00000039000d7224 */ /* 0x000fce00078e02ff */
.L_x_74:
[----:B------:R-:W-:Y:S05]  /*2fa0*/  BSYNC B1 ;  /* 0x0000000000017941 */ /* 0x000fea0003800000 */
.L_x_73:
[----:B------:R-:W-:Y:S01]  /*2fb0*/  @!P2 IMAD R43, R43, R56, R13 ;  /* 0x000000382b2ba224 */ /* 0x000fe200078e020d */
[----:B------:R-:W-:Y:S04]  /*2fc0*/  BSSY B1, `(.L_x_75) ;  /* 0x0000006000017945 */ /* 0x000fe80003800000 */
[----:B------:R0:W-:Y:S01]  /*2fd0*/  @!P2 STG.E.U8 desc[UR36][R4.64+0x21], R43 ;  /* 0x0000212b0400a986 */ /* 0x0001e2000c101124 */
[----:B------:R-:W-:Y:S05]  /*2fe0*/  @P0 BRA `(.L_x_76) ;  /* 0x00000000000c0947 */ /* 0x000fea0003800000 */
[----:B------:R-:W5:Y:S02]  /*2ff0*/  LDG.E.U8 R66, desc[UR36][R2.64+0x28] ;  /* 0x0000282402427981 */ /* 0x000f64000c1e1100 */
[----:B-----5:R-:W-:-:S05]  /*3000*/  PRMT R0, R66, 0x8880, RZ ;  /* 0x0000888042007816 */ /* 0x020fca00000000ff */
[----:B------:R-:W-:-:S07]  /*3010*/  IMAD R13, R0, R57, RZ ;  /* 0x00000039000d7224 */ /* 0x000fce00078e02ff */
.L_x_76:
[----:B------:R-:W-:Y:S05]  /*3020*/  BSYNC B1 ;  /* 0x0000000000017941 */ /* 0x000fea0003800000 */
.L_x_75:
[----:B---3--:R-:W-:Y:S01]  /*3030*/  @!P0 IMAD R11, R44, R56, R13 ;  /* 0x000000382c0b8224 */ /* 0x008fe200078e020d */
[----:B------:R-:W-:Y:S04]  /*3040*/  BSSY B1, `(.L_x_77) ;  /* 0x0000006000017945 */ /* 0x000fe80003800000 */
[----:B------:R3:W-:Y:S01]  /*3050*/  @!P0 STG.E.U8 desc[UR36][R6.64+0x28], R11 ;  /* 0x0000280b06008986 */ /* 0x0007e2000c101124 */
[----:B------:R-:W-:Y:S05]  /*3060*/  @P5 BRA `(.L_x_78) ;  /* 0x00000000000c5947 */ /* 0x000fea0003800000 */
[----:B------:R-:W5:Y:S02]  /*3070*/  LDG.E.U8 R66, desc[UR36][R2.64+0x29] ;  /* 0x0000292402427981 */ /* 0x000f64000c1e1100 */
[----:B-----5:R-:W-:-:S05]  /*3080*/  PRMT R0, R66, 0x8880, RZ ;  /* 0x0000888042007816 */ /* 0x020fca00000000ff */
[----:B------:R-:W-:-:S07]  /*3090*/  IMAD R13, R0, R57, RZ ;  /* 0x00000039000d7224 */ /* 0x000fce00078e02ff */
.L_x_78:
[----:B------:R-:W-:Y:S05]  /*30a0*/  BSYNC B1 ;  /* 0x0000000000017941 */ /* 0x000fea0003800000 */
.L_x_77:
        /* <DEDUP_REMOVED lines=13> */
.L_x_80:
[----:B------:R-:W-:Y:S05]  /*3180*/  BSYNC B1 ;  /* 0x0000000000017941 */ /* 0x000fea0003800000 */
.L_x_79:
[----:B---3--:R-:W-:Y:S01]  /*3190*/  @!P4 IMAD R11, R46, R56, R13 ;  /* 0x000000382e0bc224 */ /* 0x008fe200078e020d */
[----:B------:R-:W-:Y:S04]  /*31a0*/  BSSY B1, `(.L_x_81) ;  /* 0x0000006000017945 */ /* 0x000fe80003800000 */
[----:B------:R3:W-:Y:S01]  /*31b0*/  @!P4 STG.E.U8 desc[UR36][R4.64+0x28], R11 ;  /* 0x0000280b0400c986 */ /* 0x0007e2000c101124 */
[----:B------:R-:W-:Y:S05]  /*31c0*/  @P1 BRA `(.L_x_82) ;  /* 0x00000000000c1947 */ /* 0x000fea0003800000 */
[----:B------:R-:W5:Y:S02]  /*31d0*/  LDG.E.U8 R66, desc[UR36][R8.64+0x29] ;  /* 0x0000292408427981 */ /* 0x000f64000c1e1100 */
[----:B-----5:R-:W-:-:S05]  /*31e0*/  PRMT R0, R66, 0x8880, RZ ;  /* 0x0000888042007816 */ /* 0x020fca00000000ff */
[----:B------:R-:W-:-:S07]  /*31f0*/  IMAD R13, R0, R57, RZ ;  /* 0x00000039000d7224 */ /* 0x000fce00078e02ff */
.L_x_82:
[----:B------:R-:W-:Y:S05]  /*3200*/  BSYNC B1 ;  /* 0x0000000000017941 */ /* 0x000fea0003800000 */
.L_x_81:
[----:B------:R-:W-:Y:S01]  /*3210*/  @!P1 IMAD R47, R47, R56, R13 ;  /* 0x000000382f2f9224 */ /* 0x000fe200078e020d */
[----:B------:R-:W-:Y:S04]  /*3220*/  BSSY B1, `(.L_x_83) ;  /* 0x0000006000017945 */ /* 0x000fe80003800000 */
[----:B------:R0:W-:Y:S01]  /*3230*/  @!P1 STG.E.U8 desc[UR36][R4.64+0x29], R47 ;  /* 0x0000292f04009986 */ /* 0x0001e2000c101124 */
[----:B------:R-:W-:Y:S05]  /*3240*/  @P3 BRA `(.L_x_84) ;  /* 0x00000000000c3947 */ /* 0x000fea0003800000 */
[----:B------:R-:W5:Y:S02]  /*3250*/  LDG.E.U8 R66, desc[UR36][R2.64+0x30] ;  /* 0x0000302402427981 */ /* 0x000f64000c1e1100 */
[----:B-----5:R-:W-:-:S05]  /*3260*/  PRMT R0, R66, 0x8880, RZ ;  /* 0x0000888042007816 */ /* 0x020fca00000000ff */
[----:B------:R-:W-:-:S07]  /*3270*/  IMAD R13, R0, R57, RZ ;  /* 0x00000039000d7224 */ /* 0x000fce00078e02ff */
.L_x_84:
[----:B------:R-:W-:Y:S05]  /*3280*/  BSYNC B1 ;  /* 0x0000000000017941 */ /* 0x000fea0003800000 */
.L_x_83:
[----:B---3--:R-:W-:Y:S01]  /*3290*/  @!P3 IMAD R11, R48, R56, R13 ;  /* 0x00000038300bb224 */ /* 0x008fe200078e020d */
[----:B------:R-:W-:Y:S04]  /*32a0*/  BSSY B1, `(.L_x_85) ;  /* 0x0000006000017945 */ /* 0x000fe80003800000 */
[----:B------:R3:W-:Y:S01]  /*32b0*/  @!P3 STG.E.U8 desc[UR36][R6.64+0x30], R11 ;  /* 0x0000300b0600b986 */ /* 0x0007e2000c101124 */
[----:B------:R-:W-:Y:S05]  /*32c0*/  @P5 BRA `(.L_x_86) ;  /* 0x00000000000c5947 */ /* 0x000fea0003800000 */
[----:B------:R-:W5:Y:S02]  /*32d0*/  LDG.E.U8 R66, desc[UR36][R2.64+0x31] ;  /* 0x0000312402427981 */ /* 0x000f64000c1e1100 */
[----:B-----5:R-:W-:-:S05]  /*32e0*/  PRMT R0, R66, 0x8880, RZ ;  /* 0x0000888042007816 */ /* 0x020fca00000000ff */
[----:B------:R-:W-:-:S07]  /*32f0*/  IMAD R13, R0, R57, RZ ;  /* 0x00000039000d7224 */ /* 0x000fce00078e02ff */
.L_x_86:
[----:B------:R-:W-:Y:S05]  /*3300*/  BSYNC B1 ;  /* 0x0000000000017941 */ /* 0x000fea0003800000 */
.L_x_85:
        /* <DEDUP_REMOVED lines=9> */
[----:B------:R-:W-:Y:S01]  /*33a0*/  ISETP.LT.OR P3, PT, R70, 0x9, !P3 ;  /* 0x000000094600780c */ /* 0x000fe20005f61670 */
[----:B------:R-:W-:-:S12]  /*33b0*/  @P2 BRA `(.L_x_88) ;  /* 0x00000000000c2947 */ /* 0x000fd80003800000 */
[----:B------:R-:W5:Y:S02]  /*33c0*/  LDG.E.U8 R66, desc[UR36][R8.64+0x30] ;  /* 0x0000302408427981 */ /* 0x000f64000c1e1100 */
[----:B-----5:R-:W-:-:S05]  /*33d0*/  PRMT R0, R66, 0x8880, RZ ;  /* 0x0000888042007816 */ /* 0x020fca00000000ff */
[----:B------:R-:W-:-:S07]  /*33e0*/  IMAD R13, R0, R57, RZ ;  /* 0x00000039000d7224 */ /* 0x000fce00078e02ff */
.L_x_88:
[----:B------:R-:W-:Y:S05]  /*33f0*/  BSYNC B1 ;  /* 0x0000000000017941 */ /* 0x000fea0003800000 */
.L_x_87:
[----:B---3--:R-:W-:Y:S01]  /*3400*/  @!P2 IMAD R11, R50, R56, R13 ;  /* 0x00000038320ba224 */ /* 0x008fe200078e020d */
[----:B------:R-:W-:Y:S04]  /*3410*/  BSSY B1, `(.L_x_89) ;  /* 0x0000006000017945 */ /* 0x000fe80003800000 */
[----:B------:R3:W-:Y:S01]  /*3420*/  @!P2 STG.E.U8 desc[UR36][R4.64+0x30], R11 ;  /* 0x0000300b0400a986 */ /* 0x0007e2000c101124 */
[----:B------:R-:W-:Y:S05]  /*3430*/  @P0 BRA `(.L_x_90) ;  /* 0x00000000000c0947 */ /* 0x000fea0003800000 */
[----:B------:R-:W5:Y:S02]  /*3440*/  LDG.E.U8 R66, desc[UR36][R8.64+0x31] ;  /* 0x0000312408427981 */ /* 0x000f64000c1e1100 */
[----:B-----5:R-:W-:-:S05]  /*3450*/  PRMT R0, R66, 0x8880, RZ ;  /* 0x0000888042007816 */ /* 0x020fca00000000ff */
[----:B------:R-:W-:-:S07]  /*3460*/  IMAD R13, R0, R57, RZ ;  /* 0x00000039000d7224 */ /* 0x000fce00078e02ff */
.L_x_90:
[----:B------:R-:W-:Y:S05]  /*3470*/  BSYNC B1 ;  /* 0x0000000000017941 */ /* 0x000fea0003800000 */
.L_x_89:
[----:B------:R-:W-:Y:S01]  /*3480*/  @!P0 IMAD R51, R51, R56, R13 ;  /* 0x0000003833338224 */ /* 0x000fe200078e020d */
[----:B------:R-:W-:Y:S04]  /*3490*/  BSSY B1, `(.L_x_91) ;  /* 0x0000006000017945 */ /* 0x000fe80003800000 */
[----:B------:R0:W-:Y:S01]  /*34a0*/  @!P0 STG.E.U8 desc[UR36][R4.64+0x31], R51 ;  /* 0x0000313304008986 */ /* 0x0001e2000c101124 */
[----:B------:R-:W-:Y:S05]  /*34b0*/  @P5 BRA `(.L_x_92) ;  /* 0x00000000000c5947 */ /* 0x000fea0003800000 */
[----:B------:R-:W5:Y:S02]  /*34c0*/  LDG.E.U8 R66, desc[UR36][R2.64+0x38] ;  /* 0x0000382402427981 */ /* 0x000f64000c1e1100 */
[----:B-----5:R-:W-:-:S05]  /*34d0*/  PRMT R0, R66, 0x8880, RZ ;  /* 0x0000888042007816 */ /* 0x020fca00000000ff */
[----:B------:R-:W-:-:S07]  /*34e0*/  IMAD R13, R0, R57, RZ ;  /* 0x00000039000d7224 */ /* 0x000fce00078e02ff */
.L_x_92:
[----:B------:R-:W-:Y:S05]  /*34f0*/  BSYNC B1 ;  /* 0x0000000000017941 */ /* 0x000fea0003800000 */
.L_x_91:
[----:B---3--:R-:W-:Y:S01]  /*3500*/  @!P5 IMAD R11, R52, R56, R13 ;  /* 0x00000038340bd224 */ /* 0x008fe200078e020d */
[----:B------:R-:W-:Y:S04]  /*3510*/  BSSY B1, `(.L_x_93) ;  /* 0x0000006000017945 */ /* 0x000fe80003800000 */
[----:B------:R3:W-:Y:S01]  /*3520*/  @!P5 STG.E.U8 desc[UR36][R6.64+0x38], R11 ;  /* 0x0000380b0600d986 */ /* 0x0007e2000c101124 */
[----:B------:R-:W-:Y:S05]  /*3530*/  @P4 BRA `(.L_x_94) ;  /* 0x00000000000c4947 */ /* 0x000fea0003800000 */
[----:B------:R-:W5:Y:S02]  /*3540*/  LDG.E.U8 R66, desc[UR36][R2.64+0x39] ;  /* 0x0000392402427981 */ /* 0x000f64000c1e1100 */
[----:B-----5:R-:W-:-:S05]  /*3550*/  PRMT R0, R66, 0x8880, RZ ;  /* 0x0000888042007816 */ /* 0x020fca00000000ff */
[----:B------:R-:W-:-:S07]  /*3560*/  IMAD R13, R0, R57, RZ ;  /* 0x00000039000d7224 */ /* 0x000fce00078e02ff */
.L_x_94:
[----:B------:R-:W-:Y:S05]  /*3570*/  BSYNC B1 ;  /* 0x0000000000017941 */ /* 0x000fea0003800000 */
.L_x_93:
[----:B------:R-:W-:Y:S01]  /*3580*/  @!P4 IMAD R53, R53, R56, R13 ;  /* 0x000000383535c224 */ /* 0x000fe200078e020d */
[----:B------:R-:W-:Y:S04]  /*3590*/  BSSY B1, `(.L_x_95) ;  /* 0x0000006000017945 */ /* 0x000fe80003800000 */
[----:B------:R0:W-:Y:S01]  /*35a0*/  @!P4 STG.E.U8 desc[UR36][R6.64+0x39], R53 ;  /* 0x000039350600c986 */ /* 0x0001e2000c101124 */
[----:B------:R-:W-:Y:S05]  /*35b0*/  @P3 BRA `(.L_x_96) ;  /* 0x00000000000c3947 */ /* 0x000fea0003800000 */
[----:B------:R-:W5:Y:S02]  /*35c0*/  LDG.E.U8 R66, desc[UR36][R8.64+0x38] ;  /* 0x0000382408427981 */ /* 0x000f64000c1e1100 */
[----:B-----5:R-:W-:-:S05]  /*35d0*/  PRMT R0, R66, 0x8880, RZ ;  /* 0x0000888042007816 */ /* 0x020fca00000000ff */
[----:B------:R-:W-:-:S07]  /*35e0*/  IMAD R13, R0, R57, RZ ;  /* 0x00000039000d7224 */ /* 0x000fce00078e02ff */
.L_x_96:
[----:B------:R-:W-:Y:S05]  /*35f0*/  BSYNC B1 ;  /* 0x0000000000017941 */ /* 0x000fea0003800000 */
.L_x_95:
[----:B0-----:R-:W-:Y:S01]  /*3600*/  @!P3 IMAD R3, R54, R56, R13 ;  /* 0x000000383603b224 */ /* 0x001fe200078e020d */
[----:B------:R-:W-:Y:S01]  /*3610*/  ISETP.LT.OR P1, PT, R70, 0x9, !P1 ;  /* 0x000000094600780c */ /* 0x000fe20004f21670 */
[----:B------:R-:W-:Y:S03]  /*3620*/  BSSY B1, `(.L_x_97) ;  /* 0x0000006000017945 */ /* 0x000fe60003800000 */
[----:B------:R0:W-:Y:S09]  /*3630*/  @!P3 STG.E.U8 desc[UR36][R4.64+0x38], R3 ;  /* 0x000038030400b986 */ /* 0x0001f2000c101124 */
[----:B------:R-:W-:Y:S05]  /*3640*/  @P1 BRA `(.L_x_98) ;  /* 0x00000000000c1947 */ /* 0x000fea0003800000 */
[----:B------:R-:W5:Y:S02]  /*3650*/  LDG.E.U8 R66, desc[UR36][R8.64+0x39] ;  /* 0x0000392408427981 */ /* 0x000f64000c1e1100 */
[----:B-----5:R-:W-:-:S05]  /*3660*/  PRMT R0, R66, 0x8880, RZ ;  /* 0x0000888042007816 */ /* 0x020fca00000000ff */
[----:B------:R-:W-:-:S07]  /*3670*/  IMAD R13, R0, R57, RZ ;  /* 0x00000039000d7224 */ /* 0x000fce00078e02ff */
.L_x_98:
[----:B------:R-:W-:Y:S05]  /*3680*/  BSYNC B1 ;  /* 0x0000000000017941 */ /* 0x000fea0003800000 */
.L_x_97:
[----:B------:R-:W-:Y:S01]  /*3690*/  IMAD R13, R55, R56, R13 ;  /* 0x00000038370d7224 */ /* 0x000fe200078e020d */
[----:B------:R-:W-:Y:S06]  /*36a0*/  @P1 BRA `(.L_x_99) ;  /* 0x0000000400c81947 */ /* 0x000fec0003800000 */
[----:B------:R0:W-:Y:S01]  /*36b0*/  STG.E.U8 desc[UR36][R4.64+0x39], R13 ;  /* 0x0000390d04007986 */ /* 0x0001e2000c101124 */
[----:B------:R-:W-:Y:S05]  /*36c0*/  BRA `(.L_x_99) ;  /* 0x0000000400c07947 */ /* 0x000fea0003800000 */
.L_x_34:
[C---:B------:R-:W-:Y:S02]  /*36d0*/  ISETP.GE.AND P1, PT, R71.reuse, 0x1, PT ;  /* 0x000000014700780c */ /* 0x040fe40003f26270 */
[----:B------:R-:W-:Y:S02]  /*36e0*/  ISETP.GE.AND P0, PT, R71, 0x2, PT ;  /* 0x000000024700780c */ /* 0x000fe40003f06270 */
[C---:B------:R-:W-:Y:S02]  /*36f0*/  ISETP.LT.OR P4, PT, R70.reuse, 0x1, !P1 ;  /* 0x000000014600780c */ /* 0x040fe40004f81670 */
[C---:B------:R-:W-:Y:S02]  /*3700*/  ISETP.LT.OR P5, PT, R70.reuse, 0x1, !P0 ;  /* 0x000000014600780c */ /* 0x040fe400047a1670 */
[C---:B------:R-:W-:Y:S02]  /*3710*/  ISETP.LT.OR P1, PT, R70.reuse, 0x9, !P1 ;  /* 0x000000094600780c */ /* 0x040fe40004f21670 */
[----:B------:R-:W-:-:S02]  /*3720*/  ISETP.LT.OR P0, PT, R70, 0x9, !P0 ;  /* 0x000000094600780c */ /* 0x000fc40004701670 */
[C---:B------:R-:W-:Y:S02]  /*3730*/  ISETP.GE.AND P3, PT, R71.reuse, 0x9, PT ;  /* 0x000000094700780c */ /* 0x040fe40003f66270 */
[----:B------:R-:W-:-:S03]  /*3740*/  ISETP.GE.AND P2, PT, R71, 0xa, PT ;  /* 0x0000000a4700780c */ /* 0x000fc60003f46270 */
[-C--:B------:R-:W-:Y:S02]  /*3750*/  @!P4 IMAD R3, R24, R56.reuse, RZ ;  /* 0x000000381803c224 */ /* 0x080fe400078e02ff */
[-C--:B------:R-:W-:Y:S02]  /*3760*/  @!P5 IMAD R25, R25, R56.reuse, RZ ;  /* 0x000000381919d224 */ /* 0x080fe400078e02ff */
[-C--:B------:R-:W-:Y:S01]  /*3770*/  @!P1 IMAD R9, R26, R56.reuse, RZ ;  /* 0x000000381a099224 */ /* 0x080fe200078e02ff */
[----:B------:R0:W-:Y:S01]  /*3780*/  @!P4 STG.E.U8 desc[UR36][R6.64], R3 ;  /* 0x000000030600c986 */ /* 0x0001e2000c101124 */
[C---:B------:R-:W-:Y:S01]  /*3790*/  ISETP.LT.OR P4, PT, R70.reuse, 0x1, !P3 ;  /* 0x000000014600780c */ /* 0x040fe20005f81670 */
[----:B------:R-:W-:Y:S02]  /*37a0*/  @!P0 IMAD R27, R27, R56, RZ ;  /* 0x000000381b1b8224 */ /* 0x000fe400078e02ff */
[----:B------:R-:W-:Y:S01]  /*37b0*/  @!P5 STG.E.U8 desc[UR36][R6.64+0x1], R25 ;  /* 0x000001190600d986 */ /* 0x000fe2000c101124 */
[----:B------:R-:W-:-:S02]  /*37c0*/  ISETP.LT.OR P5, PT, R70, 0x1, !P2 ;  /* 0x000000014600780c */ /* 0x000fc400057a1670 */
[C---:B------:R-:W-:Y:S01]  /*37d0*/  ISETP.LT.OR P2, PT, R70.reuse, 0x9, !P2 ;  /* 0x000000094600780c */ /* 0x040fe20005741670 */
[----:B------:R1:W-:Y:S01]  /*37e0*/  @!P1 STG.E.U8 desc[UR36][R4.64], R9 ;  /* 0x0000000904009986 */ /* 0x0003e2000c101124 */
[----:B------:R-:W-:Y:S02]  /*37f0*/  ISETP.LT.OR P1, PT, R70, 0x9, !P3 ;  /* 0x000000094600780c */ /* 0x000fe40005f21670 */
[C---:B------:R-:W-:Y:S01]  /*3800*/  ISETP.GE.AND P3, PT, R71.reuse, 0x11, PT ;  /* 0x000000114700780c */ /* 0x040fe20003f66270 */
[----:B------:R-:W-:Y:S01]  /*3810*/  @!P0 STG.E.U8 desc[UR36][R4.64+0x1], R27 ;  /* 0x0000011b04008986 */ /* 0x000fe2000c101124 */
[----:B------:R-:W-:Y:S01]  /*3820*/  ISETP.GE.AND P0, PT, R71, 0x12, PT ;  /* 0x000000124700780c */ /* 0x000fe20003f06270 */
[----:B------:R-:W-:-:S04]  /*3830*/  @!P4 IMAD R11, R28, R56, RZ ;  /* 0x000000381c0bc224 */ /* 0x000fc800078e02ff */
[-C--:B------:R-:W-:Y:S01]  /*3840*/  @!P5 IMAD R29, R29, R56.reuse, RZ ;  /* 0x000000381d1dd224 */ /* 0x080fe200078e02ff */
[----:B------:R-:W-:Y:S01]  /*3850*/  @!P4 STG.E.U8 desc[UR36][R6.64+0x8], R11 ;  /* 0x0000080b0600c986 */ /* 0x000fe2000c101124 */
[C---:B------:R-:W-:Y:S01]  /*3860*/  ISETP.LT.OR P4, PT, R70.reuse, 0x1, !P3 ;  /* 0x000000014600780c */ /* 0x040fe20005f81670 */
[-C--:B------:R-:W-:Y:S02]  /*3870*/  @!P2 IMAD R31, R31, R56.reuse, RZ ;  /* 0x000000381f1fa224 */ /* 0x080fe400078e02ff */
[----:B------:R-:W-:Y:S01]  /*3880*/  @!P5 STG.E.U8 desc[UR36][R6.64+0x9], R29 ;  /* 0x0000091d0600d986 */ /* 0x000fe2000c101124 */
[----:B------:R-:W-:Y:S01]  /*3890*/  ISETP.LT.OR P5, PT, R70, 0x1, !P0 ;  /* 0x000000014600780c */ /* 0x000fe200047a1670 */
[----:B0-----:R-:W-:Y:S01]  /*38a0*/  @!P1 IMAD R3, R30, R56, RZ ;  /* 0x000000381e039224 */ /* 0x001fe200078e02ff */
[----:B------:R-:W-:Y:S01]  /*38b0*/  ISETP.LT.OR P0, PT, R70, 0x9, !P0 ;  /* 0x000000094600780c */ /* 0x000fe20004701670 */
[----:B------:R-:W-:Y:S01]  /*38c0*/  @!P2 STG.E.U8 desc[UR36][R4.64+0x9], R31 ;  /* 0x0000091f0400a986 */ /* 0x000fe2000c101124 */
[----:B------:R-:W-:-:S03]  /*38d0*/  ISETP.GE.AND P2, PT, R71, 0x19, PT ;  /* 0x000000194700780c */ /* 0x000fc60003f46270 */
[----:B------:R0:W-:Y:S01]  /*38e0*/  @!P1 STG.E.U8 desc[UR36][R4.64+0x8], R3 ;  /* 0x0000080304009986 */ /* 0x0001e2000c101124 */
[----:B------:R-:W-:Y:S01]  /*38f0*/  ISETP.LT.OR P1, PT, R70, 0x9, !P3 ;  /* 0x000000094600780c */ /* 0x000fe20005f21670 */
[----:B-1----:R-:W-:Y:S01]  /*3900*/  @!P4 IMAD R9, R32, R56, RZ ;  /* 0x000000382009c224 */ /* 0x002fe200078e02ff */
[----:B------:R-:W-:-:S03]  /*3910*/  ISETP.GE.AND P3, PT, R71, 0x1a, PT ;  /* 0x0000001a4700780c */ /* 0x000fc60003f66270 */
[-C--:B------:R-:W-:Y:S01]  /*3920*/  @!P5 IMAD R33, R33, R56.reuse, RZ ;  /* 0x000000382121d224 */ /* 0x080fe200078e02ff */
[----:B------:R-:W-:Y:S01]  /*3930*/  @!P4 STG.E.U8 desc[UR36][R6.64+0x10], R9 ;  /* 0x000010090600c986 */ /* 0x000fe2000c101124 */
[C---:B------:R-:W-:Y:S01]  /*3940*/  ISETP.LT.OR P4, PT, R70.reuse, 0x1, !P3 ;  /* 0x000000014600780c */ /* 0x040fe20005f81670 */
[-C--:B------:R-:W-:Y:S01]  /*3950*/  @!P0 IMAD R35, R35, R56.reuse, RZ ;  /* 0x0000003823238224 */ /* 0x080fe200078e02ff */
[C---:B------:R-:W-:Y:S01]  /*3960*/  ISETP.LT.OR P3, PT, R70.reuse, 0x9, !P3 ;  /* 0x000000094600780c */ /* 0x040fe20005f61670 */
[----:B------:R-:W-:Y:S01]  /*3970*/  @!P5 STG.E.U8 desc[UR36][R6.64+0x11], R33 ;  /* 0x000011210600d986 */ /* 0x000fe2000c101124 */
[----:B------:R-:W-:Y:S02]  /*3980*/  ISETP.LT.OR P5, PT, R70, 0x1, !P2 ;  /* 0x000000014600780c */ /* 0x000fe400057a1670 */
[----:B0-----:R-:W-:Y:S01]  /*3990*/  @!P1 IMAD R3, R34, R56, RZ ;  /* 0x0000003822039224 */ /* 0x001fe200078e02ff */
[----:B------:R-:W-:Y:S01]  /*39a0*/  @!P0 STG.E.U8 desc[UR36][R4.64+0x11], R35 ;  /* 0x0000112304008986 */ /* 0x000fe2000c101124 */
[----:B------:R-:W-:-:S02]  /*39b0*/  ISETP.LT.OR P2, PT, R70, 0x9, !P2 ;  /* 0x000000094600780c */ /* 0x000fc40005741670 */
[C---:B------:R-:W-:Y:S01]  /*39c0*/  ISETP.GE.AND P0, PT, R71.reuse, 0x21, PT ;  /* 0x000000214700780c */ /* 0x040fe20003f06270 */
[----:B------:R0:W-:Y:S01]  /*39d0*/  @!P1 STG.E.U8 desc[UR36][R4.64+0x10], R3 ;  /* 0x0000100304009986 */ /* 0x0001e2000c101124 */
[----:B------:R-:W-:Y:S01]  /*39e0*/  ISETP.GE.AND P1, PT, R71, 0x22, PT ;  /* 0x000000224700780c */ /* 0x000fe20003f26270 */
[-C--:B------:R-:W-:Y:S02]  /*39f0*/  @!P4 IMAD R37, R37, R56.reuse, RZ ;  /* 0x000000382525c224 */ /* 0x080fe400078e02ff */
[-C--:B------:R-:W-:Y:S02]  /*3a00*/  @!P3 IMAD R39, R39, R56.reuse, RZ ;  /* 0x000000382727b224 */ /* 0x080fe400078e02ff */
[-C--:B------:R-:W-:Y:S01]  /*3a10*/  @!P5 IMAD R11, R36, R56.reuse, RZ ;  /* 0x00000038240bd224 */ /* 0x080fe200078e02ff */
[----:B------:R-:W-:Y:S01]  /*3a20*/  @!P4 STG.E.U8 desc[UR36][R6.64+0x19], R37 ;  /* 0x000019250600c986 */ /* 0x000fe2000c101124 */
[C---:B------:R-:W-:Y:S02]  /*3a30*/  ISETP.LT.OR P4, PT, R70.reuse, 0x1, !P0 ;  /* 0x000000014600780c */ /* 0x040fe40004781670 */
[C---:B------:R-:W-:Y:S01]  /*3a40*/  ISETP.LT.OR P0, PT, R70.reuse, 0x9, !P0 ;  /* 0x000000094600780c */ /* 0x040fe20004701670 */
[----:B------:R-:W-:Y:S01]  /*3a50*/  @!P5 STG.E.U8 desc[UR36][R6.64+0x18], R11 ;  /* 0x0000180b0600d986 */ /* 0x000fe2000c101124 */
[----:B------:R-:W-:Y:S01]  /*3a60*/  ISETP.LT.OR P5, PT, R70, 0x1, !P1 ;  /* 0x000000014600780c */ /* 0x000fe20004fa1670 */
[----:B0-----:R-:W-:Y:S01]  /*3a70*/  @!P2 IMAD R3, R38, R56, RZ ;  /* 0x000000382603a224 */ /* 0x001fe200078e02ff */
[----:B------:R-:W-:Y:S01]  /*3a80*/  ISETP.LT.OR P1, PT, R70, 0x9, !P1 ;  /* 0x000000094600780c */ /* 0x000fe20004f21670 */
[----:B------:R-:W-:Y:S01]  /*3a90*/  @!P3 STG.E.U8 desc[UR36][R4.64+0x19], R39 ;  /* 0x000019270400b986 */ /* 0x000fe2000c101124 */
[----:B------:R-:W-:-:S03]  /*3aa0*/  ISETP.GE.AND P3, PT, R71, 0x29, PT ;  /* 0x000000294700780c */ /* 0x000fc60003f66270 */
[----:B------:R0:W-:Y:S01]  /*3ab0*/  @!P2 STG.E.U8 desc[UR36][R4.64+0x18], R3 ;  /* 0x000018030400a986 */ /* 0x0001e2000c101124 */
[----:B------:R-:W-:Y:S01]  /*3ac0*/  ISETP.GE.AND P2, PT, R71, 0x2a, PT ;  /* 0x0000002a4700780c */ /* 0x000fe20003f46270 */
[----:B------:R-:W-:-:S04]  /*3ad0*/  @!P4 IMAD R9, R40, R56, RZ ;  /* 0x000000382809c224 */ /* 0x000fc800078e02ff */
[-C--:B------:R-:W-:Y:S01]  /*3ae0*/  @!P5 IMAD R41, R41, R56.reuse, RZ ;  /* 0x000000382929d224 */ /* 0x080fe200078e02ff */
[----:B------:R-:W-:Y:S01]  /*3af0*/  @!P4 STG.E.U8 desc[UR36][R6.64+0x20], R9 ;  /* 0x000020090600c986 */ /* 0x000fe2000c101124 */
[C---:B------:R-:W-:Y:S01]  /*3b00*/  ISETP.LT.OR P4, PT, R70.reuse, 0x1, !P3 ;  /* 0x000000014600780c */ /* 0x040fe20005f81670 */
[-C--:B------:R-:W-:Y:S01]  /*3b10*/  @!P1 IMAD R43, R43, R56.reuse, RZ ;  /* 0x000000382b2b9224 */ /* 0x080fe200078e02ff */
        /* <DEDUP_REMOVED lines=25> */
[----:B------:R1:W-:Y:S01]  /*3cb0*/  @!P4 STG.E.U8 desc[UR36][R6.64+0x30], R9 ;  /* 0x000030090600c986 */ /* 0x0003e2000c101124 */
[C---:B------:R-:W-:Y:S01]  /*3cc0*/  ISETP.LT.OR P4, PT, R70.reuse, 0x1, !P2 ;  /* 0x000000014600780c */ /* 0x040fe20005781670 */
[-C--:B------:R-:W-:Y:S01]  /*3cd0*/  @!P0 IMAD R51, R51, R56.reuse, RZ ;  /* 0x0000003833338224 */ /* 0x080fe200078e02ff */
[C---:B------:R-:W-:Y:S01]  /*3ce0*/  ISETP.LT.OR P2, PT, R70.reuse, 0x9, !P2 ;  /* 0x000000094600780c */ /* 0x040fe20005741670 */
[----:B------:R2:W-:Y:S01]  /*3cf0*/  @!P5 STG.E.U8 desc[UR36][R6.64+0x31], R49 ;  /* 0x000031310600d986 */ /* 0x0005e2000c101124 */
[----:B------:R-:W-:Y:S01]  /*3d00*/  ISETP.LT.OR P5, PT, R70, 0x1, !P3 ;  /* 0x000000014600780c */ /* 0x000fe20005fa1670 */
[-C--:B0-----:R-:W-:Y:S01]  /*3d10*/  @!P1 IMAD R3, R50, R56.reuse, RZ ;  /* 0x0000003832039224 */ /* 0x081fe200078e02ff */
[----:B------:R-:W-:Y:S01]  /*3d20*/  ISETP.LT.OR P3, PT, R70, 0x9, !P3 ;  /* 0x000000094600780c */ /* 0x000fe20005f61670 */
[----:B------:R2:W-:Y:S04]  /*3d30*/  @!P0 STG.E.U8 desc[UR36][R4.64+0x31], R51 ;  /* 0x0000313304008986 */ /* 0x0005e8000c101124 */
[----:B------:R2:W-:Y:S02]  /*3d40*/  @!P1 STG.E.U8 desc[UR36][R4.64+0x30], R3 ;  /* 0x0000300304009986 */ /* 0x0005e4000c101124 */
[----:B------:R-:W-:-:S02]  /*3d50*/  @!P4 IMAD R11, R52, R56, RZ ;  /* 0x00000038340bc224 */ /* 0x000fc400078e02ff */
[-C--:B-1----:R-:W-:Y:S02]  /*3d60*/  @!P2 IMAD R9, R54, R56.reuse, RZ ;  /* 0x000000383609a224 */ /* 0x082fe400078e02ff */
[-C--:B------:R-:W-:Y:S01]  /*3d70*/  @!P5 IMAD R53, R53, R56.reuse, RZ ;  /* 0x000000383535d224 */ /* 0x080fe200078e02ff */
[----:B------:R2:W-:Y:S01]  /*3d80*/  @!P4 STG.E.U8 desc[UR36][R6.64+0x38], R11 ;  /* 0x0000380b0600c986 */ /* 0x0005e2000c101124 */
[----:B------:R-:W-:-:S03]  /*3d90*/  @!P3 IMAD R55, R55, R56, RZ ;  /* 0x000000383737b224 */ /* 0x000fc600078e02ff */
[----:B------:R2:W-:Y:S04]  /*3da0*/  @!P5 STG.E.U8 desc[UR36][R6.64+0x39], R53 ;  /* 0x000039350600d986 */ /* 0x0005e8000c101124 */
[----:B------:R2:W-:Y:S04]  /*3db0*/  @!P2 STG.E.U8 desc[UR36][R4.64+0x38], R9 ;  /* 0x000038090400a986 */ /* 0x0005e8000c101124 */
[----:B------:R2:W-:Y:S02]  /*3dc0*/  @!P3 STG.E.U8 desc[UR36][R4.64+0x39], R55 ;  /* 0x000039370400b986 */ /* 0x0005e4000c101124 */
.L_x_99:
[----:B------:R-:W-:Y:S05]  /*3dd0*/  BSYNC B0 ;  /* 0x0000000000007941 */ /* 0x000fea0003800000 */
.L_x_33:
[----:B0-2---:R-:W2:Y:S01]  /*3de0*/  LDL.64 R2, [R1] ;  /* 0x0000000001027983 */ /* 0x005ea20000100a00 */
[----:B------:R-:W-:Y:S01]  /*3df0*/  ULDC.64 UR4, c[0x0][0x650] ;  /* 0x0001940000047ab9 */ /* 0x000fe20000000a00 */
[----:B------:R0:W-:Y:S01]  /*3e00*/  SYNCS.ARRIVE.TRANS64.A1T0 RZ, [R64+UR47], RZ ;  /* 0x000000ff40ff79a7 */ /* 0x0001e2000810002f */
[----:B------:R-:W-:Y:S01]  /*3e10*/  PRMT R0, RZ, 0x7610, R0 ;  /* 0x00007610ff007816 */ /* 0x000fe20000000000 */
[----:B------:R-:W-:Y:S02]  /*3e20*/  IMAD.MOV.U32 R19, RZ, RZ, -0x1 ;  /* 0xffffffffff137424 */ /* 0x000fe400078e00ff */
[----:B------:R-:W-:Y:S01]  /*3e30*/  IMAD.MOV.U32 R22, RZ, RZ, -0x1 ;  /* 0xffffffffff167424 */ /* 0x000fe200078e00ff */
[----:B--2---:R-:W-:-:S04]  /*3e40*/  LEA R18, P0, R2, R18, 0x1 ;  /* 0x0000001202127211 */ /* 0x004fc800078008ff */
[----:B------:R-:W-:Y:S01]  /*3e50*/  LEA.HI.X R17, R2, R17, R23, 0x1, P0 ;  /* 0x0000001102117211 */ /* 0x000fe200000f0c17 */
[----:B------:R-:W-:Y:S01]  /*3e60*/  IMAD.MOV.U32 R2, RZ, RZ, -0x1 ;  /* 0xffffffffff027424 */ /* 0x000fe200078e00ff */
[----:B------:R-:W-:-:S04]  /*3e70*/  ISETP.GE.U32.AND P0, PT, R18, UR4, PT ;  /* 0x0000000412007c0c */ /* 0x000fc8000bf06070 */
[----:B------:R-:W-:-:S13]  /*3e80*/  ISETP.GE.U32.AND.EX P0, PT, R17, UR5, PT, P0 ;  /* 0x0000000511007c0c */ /* 0x000fda000bf06100 */
[----:B0-----:R-:W-:Y:S05]  /*3e90*/  @P0 BRA `(.L_x_100) ;  /* 0x0000000400700947 */ /* 0x001fea0003800000 */
[----:B------:R-:W0:Y:S01]  /*3ea0*/  S2R R10, SR_CTAID.X ;  /* 0x00000000000a7919 */ /* 0x000e220000002500 */
[----:B------:R-:W2:Y:S01]  /*3eb0*/  LDC.64 R8, c[0x0][0x628] ;  /* 0x00018a00ff087b82 */ /* 0x000ea20000000a00 */
[----:B------:R-:W-:Y:S01]  /*3ec0*/  ULDC UR4, c[0x0][0x150] ;  /* 0x0000540000047ab9 */ /* 0x000fe20000000800 */
[----:B-1-3--:R-:W-:Y:S01]  /*3ed0*/  IMAD.MOV.U32 R6, RZ, RZ, R18 ;  /* 0x000000ffff067224 */ /* 0x00afe200078e0012 */
[----:B------:R-:W1:Y:S01]  /*3ee0*/  S2R R20, SR_CTAID.Y ;  /* 0x0000000000147919 */ /* 0x000e620000002600 */
[----:B------:R-:W-:-:S04]  /*3ef0*/  IMAD.MOV.U32 R7, RZ, RZ, R17 ;  /* 0x000000ffff077224 */ /* 0x000fc800078e0011 */
[----:B------:R-:W3:Y:S08]  /*3f00*/  LDC R15, c[0x0][0x144] ;  /* 0x00005100ff0f7b82 */ /* 0x000ef00000000800 */
[----:B------:R-:W1:Y:S08]  /*3f10*/  LDC R0, c[0x0][0x630] ;  /* 0x00018c00ff007b82 */ /* 0x000e700000000800 */
[----:B------:R-:W1:Y:S01]  /*3f20*/  LDC.64 R12, c[0x0][0x620] ;  /* 0x00018800ff0c7b82 */ /* 0x000e620000000a00 */
[----:B--2---:R-:W-:-:S04]  /*3f30*/  ISETP.NE.U32.AND P0, PT, R8, RZ, PT ;  /* 0x000000ff0800720c */ /* 0x004fc80003f05070 */
[----:B------:R-:W-:Y:S02]  /*3f40*/  ISETP.NE.AND.EX P0, PT, R9, RZ, PT, P0 ;  /* 0x000000ff0900720c */ /* 0x000fe40003f05300 */
[----:B0-----:R-:W-:-:S05]  /*3f50*/  I2FP.F32.U32 R2, R10 ;  /* 0x0000000a00027245 */ /* 0x001fca0000201000 */
[----:B------:R-:W-:-:S04]  /*3f60*/  FMUL R2, R2, UR4 ;  /* 0x0000000402027c20 */ /* 0x000fc80008400000 */
[----:B------:R0:W2:Y:S02]  /*3f70*/  F2I.U32.TRUNC.NTZ R14, R2 ;  /* 0x00000002000e7305 */ /* 0x0000a4000020f000 */
[----:B---3--:R-:W-:Y:S05]  /*3f80*/  @!P0 BRA `(.L_x_101) ;  /* 0x0000000000288947 */ /* 0x008fea0003800000 */
[----:B------:R-:W3:Y:S02]  /*3f90*/  LDC R3, c[0x0][0x634] ;  /* 0x00018d00ff037b82 */ /* 0x000ee40000000800 */
[----:B---3--:R-:W-:-:S05]  /*3fa0*/  IADD3 R7, P0, R18, R3, RZ ;  /* 0x0000000312077210 */ /* 0x008fca0007f1e0ff */
[----:B------:R-:W-:-:S04]  /*3fb0*/  IMAD.X R11, RZ, RZ, R17, P0 ;  /* 0x000000ffff0b7224 */ /* 0x000fc800000e0611 */
[----:B0-----:R-:W-:-:S04]  /*3fc0*/  IMAD.WIDE.U32 R2, R11, R8, RZ ;  /* 0x000000080b027225 */ /* 0x001fc800078e00ff */
[----:B----4-:R-:W-:-:S04]  /*3fd0*/  IMAD.WIDE.U32 R4, P0, R7, R9, R2 ;  /* 0x0000000907047225 */ /* 0x010fc80007800002 */
[----:B------:R-:W-:-:S04]  /*3fe0*/  IMAD.WIDE.U32 R2, R7, R8, RZ ;  /* 0x0000000807027225 */ /* 0x000fc800078e00ff */
[----:B------:R-:W-:Y:S01]  /*3ff0*/  IMAD.X R7, RZ, RZ, RZ, P0 ;  /* 0x000000ffff077224 */ /* 0x000fe200000e06ff */
[----:B------:R-:W-:Y:S01]  /*4000*/  IADD3 RZ, P0, R3, R4, RZ ;  /* 0x0000000403ff7210 */ /* 0x000fe20007f1e0ff */
[----:B------:R-:W-:-:S04]  /*4010*/  IMAD.MOV.U32 R6, RZ, RZ, R5 ;  /* 0x000000ffff067224 */ /* 0x000fc800078e0005 */
[----:B------:R-:W-:-:S08]  /*4020*/  IMAD.WIDE.U32.X R6, R11, R9, R6, P0 ;  /* 0x000000090b067225 */ /* 0x000fd000000e0406 */
.L_x_101:
[----:B----4-:R-:W3:Y:S01]  /*4030*/  LDC.64 R26, c[0x0][0x640] ;  /* 0x00019000ff1a7b82 */ /* 0x010ee20000000a00 */
[-C--:B-1----:R-:W-:Y:S01]  /*4040*/  SHF.R.U64 R11, R6, R0.reuse, R7 ;  /* 0x00000000060b7219 */ /* 0x082fe20000001207 */
[----:B------:R-:W-:Y:S01]  /*4050*/  IMAD.MOV.U32 R19, RZ, RZ, R17 ;  /* 0x000000ffff137224 */ /* 0x000fe200078e0011 */
[----:B------:R-:W-:Y:S01]  /*4060*/  SHF.R.U32.HI R0, RZ, R0, R7 ;  /* 0x00000000ff007219 */ /* 0x000fe20000011607 */
[----:B--2---:R-:W-:Y:S01]  /*4070*/  IMAD.MOV R14, RZ, RZ, -R14 ;  /* 0x000000ffff0e7224 */ /* 0x004fe200078e0a0e */
[----:B------:R-:W-:Y:S01]  /*4080*/  IADD3 R5, P0, RZ, -R11, RZ ;  /* 0x8000000bff057210 */ /* 0x000fe20007f1e0ff */
[----:B------:R-:W-:Y:S01]  /*4090*/  ULDC UR4, c[0x0][0x154] ;  /* 0x0000550000047ab9 */ /* 0x000fe20000000800 */
[----:B------:R-:W-:Y:S01]  /*40a0*/  IMAD.MOV.U32 R7, RZ, RZ, 0x1 ;  /* 0x00000001ff077424 */ /* 0x000fe200078e00ff */
[----:B------:R-:W1:Y:S01]  /*40b0*/  LDC R4, c[0x0][0x618] ;  /* 0x00018600ff047b82 */ /* 0x000e620000000800 */
[----:B------:R-:W-:Y:S02]  /*40c0*/  IMAD R22, R15, R14, R10 ;  /* 0x0000000e0f167224 */ /* 0x000fe400078e020a */
[----:B------:R-:W-:-:S04]  /*40d0*/  IMAD.X R3, RZ, RZ, ~R0, P0 ;  /* 0x000000ffff037224 */ /* 0x000fc800000e0e00 */
[-C--:B------:R-:W-:Y:S01]  /*40e0*/  IMAD R0, R3, R12.reuse, RZ ;  /* 0x0000000c03007224 */ /* 0x080fe200078e02ff */
[----:B------:R-:W2:Y:S01]  /*40f0*/  LDC R6, c[0x0][0x608] ;  /* 0x00018200ff067b82 */ /* 0x000ea20000000800 */
[----:B0-----:R-:W-:-:S04]  /*4100*/  IMAD.WIDE.U32 R2, R5, R12, R18 ;  /* 0x0000000c05027225 */ /* 0x001fc800078e0012 */
[----:B------:R-:W-:Y:S01]  /*4110*/  IMAD R5, R5, R13, R0 ;  /* 0x0000000d05057224 */ /* 0x000fe200078e0200 */
[----:B------:R-:W-:Y:S02]  /*4120*/  I2FP.F32.U32 R0, R20 ;  /* 0x0000001400007245 */ /* 0x000fe40000201000 */
[----:B------:R-:W0:Y:S01]  /*4130*/  LDC R24, c[0x0][0x658] ;  /* 0x00019600ff187b82 */ /* 0x000e220000000800 */
[----:B------:R-:W-:Y:S01]  /*4140*/  IMAD.IADD R3, R3, 0x1, R5 ;  /* 0x0000000103037824 */ /* 0x000fe200078e0205 */
[----:B---3--:R-:W-:Y:S01]  /*4150*/  ISETP.NE.U32.AND P0, PT, R26, RZ, PT ;  /* 0x000000ff1a00720c */ /* 0x008fe20003f05070 */
[----:B------:R-:W-:Y:S01]  /*4160*/  FMUL R0, R0, UR4 ;  /* 0x0000000400007c20 */ /* 0x000fe20008400000 */
[----:B------:R-:W-:Y:S02]  /*4170*/  IMAD.MOV.U32 R5, RZ, RZ, -0x1 ;  /* 0xffffffffff057424 */ /* 0x000fe400078e00ff */
[----:B------:R-:W-:Y:S01]  /*4180*/  ISETP.NE.AND.EX P0, PT, R27, RZ, PT, P0 ;  /* 0x000000ff1b00720c */ /* 0x000fe20003f05300 */
[----:B------:R3:W4:Y:S01]  /*4190*/  F2I.U32.TRUNC.NTZ R12, R0 ;  /* 0x00000000000c7305 */ /* 0x000722000020f000 */
[----:B------:R-:W3:Y:S01]  /*41a0*/  LDC R15, c[0x0][0x148] ;  /* 0x00005200ff0f7b82 */ /* 0x000ee20000000800 */
[----:B-1----:R-:W-:-:S02]  /*41b0*/  SHF.R.U64 R10, R2, R4, R3 ;  /* 0x00000004020a7219 */ /* 0x002fc40000001203 */
[----:B------:R-:W-:-:S05]  /*41c0*/  SHF.R.U32.HI R3, RZ, R4, R3 ;  /* 0x00000004ff037219 */ /* 0x000fca0000011603 */
[----:B------:R-:W1:Y:S01]  /*41d0*/  LDC R14, c[0x0][0x600] ;  /* 0x00018000ff0e7b82 */ /* 0x000e620000000800 */
[-CC-:B--2---:R-:W-:Y:S02]  /*41e0*/  SHF.R.U64 R8, R10, R6.reuse, R3.reuse ;  /* 0x000000060a087219 */ /* 0x184fe40000001203 */
[----:B------:R-:W-:-:S05]  /*41f0*/  SHF.R.U32.HI R3, RZ, R6, R3 ;  /* 0x00000006ff037219 */ /* 0x000fca0000011603 */
[----:B------:R-:W2:Y:S01]  /*4200*/  LDC R21, c[0x0][0x648] ;  /* 0x00019200ff157b82 */ /* 0x000ea20000000800 */
[-CC-:B0-----:R-:W-:Y:S02]  /*4210*/  SHF.R.U64 R13, R8, R24.reuse, R3.reuse ;  /* 0x00000018080d7219 */ /* 0x181fe40000001203 */
[-C--:B------:R-:W-:Y:S02]  /*4220*/  SHF.L.U32 R5, R5, R24.reuse, RZ ;  /* 0x0000001805057219 */ /* 0x080fe400000006ff */
[-C--:B------:R-:W-:Y:S01]  /*4230*/  SHF.R.U32.HI R3, RZ, R24.reuse, R3 ;  /* 0x00000018ff037219 */ /* 0x080fe20000011603 */
[----:B------:R-:W-:Y:S01]  /*4240*/  IMAD.MOV.U32 R2, RZ, RZ, R13 ;  /* 0x000000ffff027224 */ /* 0x000fe200078e000d */
[----:B------:R-:W-:Y:S01]  /*4250*/  SHF.L.U32 R24, R7, R24, RZ ;  /* 0x0000001807187219 */ /* 0x000fe200000006ff */
[----:B------:R-:W0:Y:S01]  /*4260*/  LDC R25, c[0x0][0x638] ;  /* 0x00018e00ff197b82 */ /* 0x000e220000000800 */
[----:B------:R-:W-:-:S07]  /*4270*/  LOP3.LUT R19, RZ, R5, RZ, 0x33, !PT ;  /* 0x00000005ff137212 */ /* 0x000fce00078e33ff */
[----:B------:R-:W0:Y:S01]  /*4280*/  LDC R28, c[0x0][0x610] ;  /* 0x00018400ff1c7b82 */ /* 0x000e220000000800 */
[----:B----4-:R-:W-:Y:S05]  /*4290*/  @!P0 BRA `(.L_x_102) ;  /* 0x0000000000288947 */ /* 0x010fea0003800000 */
[----:B---3--:R-:W3:Y:S02]  /*42a0*/  LDC R0, c[0x0][0x64c] ;  /* 0x00019300ff007b82 */ /* 0x008ee40000000800 */
[----:B---3--:R-:W-:-:S05]  /*42b0*/  IADD3 R7, P0, R13, R0, RZ ;  /* 0x000000000d077210 */ /* 0x008fca0007f1e0ff */
        /* <DEDUP_REMOVED lines=8> */
.L_x_102:
[----:B------:R-:W4:Y:S01]  /*4340*/  LDC R4, c[0x0][0x65c] ;  /* 0x00019700ff047b82 */ /* 0x000f220000000800 */
[----:B--23--:R-:W-:Y:S01]  /*4350*/  SHF.R.U64 R0, R2, R21, R3 ;  /* 0x0000001502007219 */ /* 0x00cfe20000001203 */
[----:B-1----:R-:W-:Y:S01]  /*4360*/  VIADD R3, R14, 0xffffffff ;  /* 0xffffffff0e037836 */ /* 0x002fe20000000000 */
[----:B------:R-:W-:Y:S01]  /*4370*/  LOP3.LUT R19, R8, R19, RZ, 0xc0, !PT ;  /* 0x0000001308137212 */ /* 0x000fe200078ec0ff */
[----:B------:R-:W-:Y:S02]  /*4380*/  IMAD.MOV R12, RZ, RZ, -R12 ;  /* 0x000000ffff0c7224 */ /* 0x000fe400078e0a0c */
[----:B------:R-:W-:Y:S01]  /*4390*/  IMAD.MOV R2, RZ, RZ, -R0 ;  /* 0x000000ffff027224 */ /* 0x000fe200078e0a00 */
[----:B------:R-:W-:Y:S01]  /*43a0*/  LOP3.LUT R3, R10, R3, RZ, 0xc0, !PT ;  /* 0x000000030a037212 */ /* 0x000fe200078ec0ff */
[----:B------:R-:W-:Y:S02]  /*43b0*/  IMAD R19, R24, R0, R19 ;  /* 0x0000000018137224 */ /* 0x000fe400078e0213 */
[----:B0-----:R-:W-:-:S04]  /*43c0*/  IMAD R0, R2, R25, R13 ;  /* 0x0000001902007224 */ /* 0x001fc800078e020d */
[----:B------:R-:W-:Y:S01]  /*43d0*/  IMAD R2, R0, R14, R3 ;  /* 0x0000000e00027224 */ /* 0x000fe200078e0203 */
[----:B----4-:R-:W-:Y:S01]  /*43e0*/  ISETP.NE.AND P0, PT, R4, 0x1, PT ;  /* 0x000000010400780c */ /* 0x010fe20003f05270 */
[----:B------:R-:W-:-:S05]  /*43f0*/  IMAD.MOV.U32 R4, RZ, RZ, 0x1 ;  /* 0x00000001ff047424 */ /* 0x000fca00078e00ff */
[----:B------:R-:W-:-:S07]  /*4400*/  PRMT R0, R4, 0x7610, R0 ;  /* 0x0000761004007816 */ /* 0x000fce0000000000 */
[----:B------:R-:W-:-:S04]  /*4410*/  @P0 IMAD R22, R15, R12, R20 ;  /* 0x0000000c0f160224 */ /* 0x000fc800078e0214 */
[----:B------:R-:W-:-:S05]  /*4420*/  IMAD R19, R19, R28, R22 ;  /* 0x0000001c13137224 */ /* 0x000fca00078e0216 */
[----:B------:R-:W-:Y:S02]  /*4430*/  SEL R22, R2, R19, !P0 ;  /* 0x0000001302167207 */ /* 0x000fe40004000000 */
[----:B------:R-:W-:Y:S01]  /*4440*/  SEL R19, R19, R2, !P0 ;  /* 0x0000000213137207 */ /* 0x000fe20004000000 */
[----:B------:R-:W-:-:S07]  /*4450*/  IMAD.MOV.U32 R2, RZ, RZ, R11 ;  /* 0x000000ffff027224 */ /* 0x000fce00078e000b */
.L_x_100:
[----:B------:R-:W-:Y:S02]  /*4460*/  LOP3.LUT P0, RZ, R0, 0xff, RZ, 0xc0, !PT ;  /* 0x000000ff00ff7812 */ /* 0x000fe4000780c0ff */
[----:B------:R-:W-:-:S11]  /*4470*/  LOP3.LUT R67, R67, 0x1, RZ, 0x3c, !PT ;  /* 0x0000000143437812 */ /* 0x000fd600078e3cff */
[----:B------:R-:W-:Y:S05]  /*4480*/  @P0 BRA `(.L_x_103) ;  /* 0xffffffd000d00947 */ /* 0x000fea000383ffff */
[----:B------:R-:W-:Y:S05]  /*4490*/  EXIT ;  /* 0x000000000000794d */ /* 0x000fea0003800000 */
.L_x_14:
[----:B------:R-:W-:-:S08]  /*44a0*/  ISETP.NE.AND P0, PT, R0, RZ, PT ;  /* 0x000000ff0000720c */ /* 0x000fd00003f05270 */
[----:B0-----:R-:W0:-:S00]  /*44b0*/  USETMAXREG.DEALLOC.CTAPOOL 0x28 ;  /* 0x00000028000079c8 */ /* 0x001e0000080e0500 */
[----:B------:R-:W-:Y:S05]  /*44c0*/  @P0 EXIT ;  /* 0x000000000000094d */ /* 0x000fea0003800000 */
[----:B0-----:R-:W-:Y:S01]  /*44d0*/  LOP3.LUT P0, RZ, R8, 0xff, RZ, 0xc0, !PT ;  /* 0x000000ff08ff7812 */ /* 0x001fe2000780c0ff */
[----:B------:R-:W-:Y:S02]  /*44e0*/  IMAD.MOV.U32 R0, RZ, RZ, 0x1 ;  /* 0x00000001ff007424 */ /* 0x000fe400078e00ff */
[----:B------:R-:W-:-:S10]  /*44f0*/  IMAD.MOV.U32 R6, RZ, RZ, RZ ;  /* 0x000000ffff067224 */ /* 0x000fd400078e00ff */
[----:B------:R-:W-:Y:S05]  /*4500*/  @!P0 BRA `(.L_x_104) ;  /* 0x0000000c00148947 */ /* 0x000fea0003800000 */
[----:B------:R-:W-:Y:S01]  /*4510*/  LOP3.LUT P0, RZ, R4, 0x1f, RZ, 0xc0, !PT ;  /* 0x0000001f04ff7812 */ /* 0x000fe2000780c0ff */
[----:B------:R-:W-:Y:S01]  /*4520*/  ULDC UR5, c[0x0][0x658] ;  /* 0x0001960000057ab9 */ /* 0x000fe20000000800 */
[----:B------:R-:W-:Y:S01]  /*4530*/  UMOV UR6, 0xffffffff ;  /* 0xffffffff00067882 */ /* 0x000fe20000000000 */
[----:B------:R-:W-:Y:S01]  /*4540*/  BSSY B0, `(.L_x_104) ;  /* 0x00000c1000007945 */ /* 0x000fe20003800000 */
[----:B------:R-:W-:Y:S01]  /*4550*/  USHF.L.U32 UR6, UR6, UR5, URZ ;  /* 0x0000000506067299 */ /* 0x000fe2000800063f */
[C---:B------:R-:W-:Y:S01]  /*4560*/  ISETP.NE.AND P2, PT, R3.reuse, RZ, PT ;  /* 0x000000ff0300720c */ /* 0x040fe20003f45270 */
[----:B------:R-:W-:Y:S01]  /*4570*/  IMAD.MOV.U32 R8, RZ, RZ, 0x1 ;  /* 0x00000001ff087424 */ /* 0x000fe200078e00ff */
[----:B------:R-:W-:Y:S01]  /*4580*/  ISETP.NE.OR P0, PT, R3, RZ, !P0 ;  /* 0x000000ff0300720c */ /* 0x000fe20004705670 */
[----:B------:R-:W-:Y:S01]  /*4590*/  IMAD.MOV.U32 R0, RZ, RZ, 0x1 ;  /* 0x00000001ff007424 */ /* 0x000fe200078e00ff */
[----:B------:R-:W-:Y:S01]  /*45a0*/  LOP3.LUT R7, R16, 0x2, RZ, 0xfc, !PT ;  /* 0x0000000210077812 */ /* 0x000fe200078efcff */
[----:B------:R-:W-:Y:S01]  /*45b0*/  IMAD.MOV.U32 R6, RZ, RZ, RZ ;  /* 0x000000ffff067224 */ /* 0x000fe200078e00ff */
[----:B------:R-:W-:Y:S01]  /*45c0*/  ULDC UR4, c[0x0][0x600] ;  /* 0x0001800000047ab9 */ /* 0x000fe20000000800 */
[----:B------:R-:W-:Y:S01]  /*45d0*/  UMOV UR7, 0x1 ;  /* 0x0000000100077882 */ /* 0x000fe20000000000 */
[----:B------:R-:W-:-:S02]  /*45e0*/  UIADD3 UR19, UR40, 0x1, URZ ;  /* 0x0000000128137890 */ /* 0x000fc4000fffe03f */
[----:B------:R-:W-:Y:S02]  /*45f0*/  UIADD3 UR15, UR4, -0x1, URZ ;  /* 0xffffffff040f7890 */ /* 0x000fe4000fffe03f */
[----:B------:R-:W-:Y:S02]  /*4600*/  USHF.L.U32 UR17, UR7, UR5, URZ ;  /* 0x0000000507117299 */ /* 0x000fe4000800063f */
[----:B------:R-:W-:Y:S01]  /*4610*/  ULOP3.LUT UR16, URZ, UR6, URZ, 0x33, !UPT ;  /* 0x000000063f107292 */ /* 0x000fe2000f8e333f */
[----:B------:R-:W-:-:S11]  /*4620*/  ULDC.64 UR20, c[0x0][0x198] ;  /* 0x0000660000147ab9 */ /* 0x000fd60000000a00 */
.L_x_116:
[----:B------:R-:W-:-:S03]  /*4630*/  UMOV UR4, 0xffffffff ;  /* 0xffffffff00047882 */ /* 0x000fc60000000000 */
[----:B------:R-:W-:Y:S05]  /*4640*/  BRA.DIV UR4, `(.L_x_105) ;  /* 0x0000001e04387947 */ /* 0x000fea000b800000 */
[----:B------:R-:W-:-:S13]  /*4650*/  ELECT P6, URZ, PT ;  /* 0x00000000003f782f */ /* 0x000fda00038c0000 */
.L_x_153:
[----:B------:R-:W0:Y:S01]  /*4660*/  LDC R3, c[0x0][0x28c] ;  /* 0x0000a300ff037b82 */ /* 0x000e220000000800 */
[----:B------:R-:W-:Y:S01]  /*4670*/  BSSY B1, `(.L_x_106) ;  /* 0x0000035000017945 */ /* 0x000fe20003800000 */
[----:B0-----:R-:W-:-:S13]  /*4680*/  ISETP.LT.OR P6, PT, R3, 0x1, !P6 ;  /* 0x000000010300780c */ /* 0x001fda00077c1670 */
[----:B------:R-:W-:Y:S05]  /*4690*/  @P6 BRA `(.L_x_107) ;  /* 0x0000000000c86947 */ /* 0x000fea0003800000 */
[----:B------:R-:W-:Y:S02]  /*46a0*/  IMAD.SHL.U32 R22, R22, 0x40, RZ ;  /* 0x0000004016167824 */ /* 0x000fe400078e00ff */
[----:B------:R-:W-:Y:S02]  /*46b0*/  IMAD.SHL.U32 R19, R19, 0x40, RZ ;  /* 0x0000004013137824 */ /* 0x000fe400078e00ff */
[----:B------:R-:W-:Y:S02]  /*46c0*/  IMAD.MOV.U32 R12, RZ, RZ, RZ ;  /* 0x000000ffff0c7224 */ /* 0x000fe400078e00ff */
[----:B------:R-:W-:Y:S02]  /*46d0*/  IMAD.U32 R13, RZ, RZ, UR19 ;  /* 0x00000013ff0d7e24 */ /* 0x000fe4000f8e00ff */
[----:B------:R-:W-:Y:S02]  /*46e0*/  IMAD.MOV.U32 R3, RZ, RZ, R0 ;  /* 0x000000ffff037224 */ /* 0x000fe400078e0000 */
[----:B------:R-:W-:-:S07]  /*46f0*/  IMAD.MOV.U32 R4, RZ, RZ, R6 ;  /* 0x000000ffff047224 */ /* 0x000fce00078e0006 */
.L_x_111:
[----:B------:R-:W0:Y:S01]  /*4700*/  S2R R10, SR_CgaCtaId ;  /* 0x00000000000a7919 */ /* 0x000e220000008800 */
[----:B------:R-:W-:Y:S01]  /*4710*/  MOV R5, 0x400 ;  /* 0x0000040000057802 */ /* 0x000fe20000000f00 */
[----:B------:R-:W1:Y:S03]  /*4720*/  @!P2 LDC R9, c[0x0][0x500] ;  /* 0x00014000ff09ab82 */ /* 0x000e660000000800 */
[----:B0-----:R-:W-:Y:S02]  /*4730*/  LEA R11, R10, R5, 0x18 ;  /* 0x000000050a0b7211 */ /* 0x001fe400078ec0ff */
[----:B------:R-:W-:-:S03]  /*4740*/  SHF.L.U32 R5, R3, 0x1f, RZ ;  /* 0x0000001f03057819 */ /* 0x000fc600000006ff */
[----:B------:R-:W-:-:S04]  /*4750*/  IMAD R10, R4, 0x8, R11 ;  /* 0x00000008040a7824 */ /* 0x000fc800078e020b */
[----:B------:R-:W0:Y:S02]  /*4760*/  SYNCS.PHASECHK.TRANS64.TRYWAIT P1, [R10+URZ+0xe0], R5 ;  /* 0x0000e0050a0075a7 */ /* 0x000e24000802017f */
[----:B01----:R-:W-:Y:S05]  /*4770*/  @!P1 BRA `(.L_x_108) ;  /* 0x0000001c000c9947 */ /* 0x003fea0003800000 */
.L_x_154:
[----:B0-----:R-:W-:Y:S01]  /*4780*/  PRMT R5, R7, 0x9910, RZ ;  /* 0x0000991007057816 */ /* 0x001fe200000000ff */
[----:B------:R0:W-:Y:S03]  /*4790*/  @!P2 SYNCS.ARRIVE.TRANS64 RZ, [R10+URZ], R9 ;  /* 0x000000090affa9a7 */ /* 0x0001e6000800003f */
[----:B------:R-:W-:-:S13]  /*47a0*/  ISETP.NE.AND P1, PT, R5, 0x2, PT ;  /* 0x000000020500780c */ /* 0x000fda0003f25270 */
[----:B0-----:R-:W-:Y:S05]  /*47b0*/  @P1 BRA `(.L_x_109) ;  /* 0x0000000000041947 */ /* 0x001fea0003800000 */
[----:B------:R-:W-:Y:S01]  /*47c0*/  BPT.TRAP 0x1 ;  /* 0x000000040000795c */ /* 0x000fe20000300000 */
.L_x_109:
[----:B------:R-:W-:Y:S05]  /*47d0*/  @P0 BRA `(.L_x_110) ;  /* 0x0000000000040947 */ /* 0x000fea0003800000 */
[----:B------:R-:W-:Y:S01]  /*47e0*/  BPT.TRAP 0x1 ;  /* 0x000000040000795c */ /* 0x000fe20000300000 */
.L_x_110:
[----:B------:R-:W-:Y:S01]  /*47f0*/  IMAD R11, R4, 0x1000, R11 ;  /* 0x00001000040b7824 */ /* 0x000fe200078e020b */
[----:B------:R-:W-:Y:S01]  /*4800*/  R2UR UR9, R10 ;  /* 0x000000000a0972ca */ /* 0x000fe200000e0000 */
[----:B------:R-:W-:Y:S01]  /*4810*/  VIADD R13, R13, 0xffffffff ;  /* 0xffffffff0d0d7836 */ /* 0x000fe20000000000 */
[----:B------:R-:W-:Y:S01]  /*4820*/  UIADD3 UR4, UP0, UR20, 0xf0, URZ ;  /* 0x000000f014047890 */ /* 0x000fe2000ff1e03f */
[----:B------:R-:W-:Y:S01]  /*4830*/  R2UR UR11, R19 ;  /* 0x00000000130b72ca */ /* 0x000fe200000e0000 */
[----:B------:R-:W-:Y:S01]  /*4840*/  UIADD3 UR22, UP1, UR20, 0x1f0, URZ ;  /* 0x000001f014167890 */ /* 0x000fe2000ff3e03f */
[----:B------:R-:W-:Y:S01]  /*4850*/  R2UR UR8, R11 ;  /* 0x000000000b0872ca */ /* 0x000fe200000e0000 */
[----:B------:R-:W-:Y:S01]  /*4860*/  UIADD3.X UR5, URZ, UR21, URZ, UP0, !UPT ;  /* 0x000000153f057290 */ /* 0x000fe200087fe43f */
[----:B------:R-:W-:Y:S01]  /*4870*/  R2UR UR10, R12 ;  /* 0x000000000c0a72ca */ /* 0x000fe200000e0000 */
[----:B------:R-:W-:Y:S01]  /*4880*/  VIADD R4, R4, 0x1 ;  /* 0x0000000104047836 */ /* 0x000fe20000000000 */
[----:B------:R-:W-:Y:S01]  /*4890*/  R2UR UR12, R2 ;  /* 0x00000000020c72ca */ /* 0x000fe200000e0000 */
[----:B------:R-:W-:Y:S01]  /*48a0*/  UIADD3.X UR23, URZ, UR21, URZ, UP1, !UPT ;  /* 0x000000153f177290 */ /* 0x000fe20008ffe43f */
[----:B------:R-:W-:Y:S01]  /*48b0*/  R2UR UR18, R22 ;  /* 0x00000000161272ca */ /* 0x000fe200000e0000 */
[----:B------:R-:W-:Y:S01]  /*48c0*/  UMOV UR6, 0x0 ;  /* 0x0000000000067882 */ /* 0x000fe20000000000 */
[----:B------:R-:W-:Y:S01]  /*48d0*/  ISETP.GT.AND P3, PT, R13, 0x1, PT ;  /* 0x000000010d00780c */ /* 0x000fe20003f64270 */
[----:B------:R-:W-:Y:S01]  /*48e0*/  UMOV UR7, 0x10000000 ;  /* 0x1000000000077882 */ /* 0x000fe20000000000 */
[----:B------:R-:W-:Y:S01]  /*48f0*/  ISETP.NE.AND P1, PT, R4, 0x1c, PT ;  /* 0x0000001c0400780c */ /* 0x000fe20003f25270 */
[----:B------:R-:W-:-:S02]  /*4900*/  VIADD R12, R12, 0x40 ;  /* 0x000000400c0c7836 */ /* 0x000fc40000000000 */
[----:B------:R-:W-:Y:S01]  /*4910*/  UIADD3 UR13, UR8, 0x300, URZ ;  /* 0x00000300080d7890 */ /* 0x000fe2000fffe03f */
[----:B------:R-:W-:Y:S01]  /*4920*/  SEL R10, RZ, 0x1, P1 ;  /* 0x00000001ff0a7807 */ /* 0x000fe20000800000 */
[----:B------:R-:W-:Y:S01]  /*4930*/  UIADD3 UR14, UR8, 0x1c300, URZ ;  /* 0x0001c300080e7890 */ /* 0x000fe2000fffe03f */
[----:B------:R-:W-:Y:S02]  /*4940*/  SEL R4, R4, RZ, P1 ;  /* 0x000000ff04047207 */ /* 0x000fe40000800000 */
[----:B------:R-:W-:Y:S02]  /*4950*/  LOP3.LUT R3, R3, R10, RZ, 0x3c, !PT ;  /* 0x0000000a03037212 */ /* 0x000fe400078e3cff */
[----:B------:R-:W-:Y:S02]  /*4960*/  UMOV UR8, UR13 ;  /* 0x0000000d00087c82 */ /* 0x000fe40008000000 */
[----:B------:R0:W-:Y:S02]  /*4970*/  UTMALDG.3D [UR8], [UR4], desc[UR6] ;  /* 0x00000608040075b4 */ /* 0x0001e40008011000 */
[----:B0-----:R-:W-:Y:S01]  /*4980*/  UMOV UR8, UR14 ;  /* 0x0000000e00087c82 */ /* 0x001fe20008000000 */
[----:B------:R-:W-:-:S02]  /*4990*/  UMOV UR11, UR18 ;  /* 0x00000012000b7c82 */ /* 0x000fc40008000000 */
[----:B------:R0:W-:Y:S02]  /*49a0*/  UTMALDG.3D [UR8], [UR22], desc[UR6] ;  /* 0x00000608160075b4 */ /* 0x0001e40008011000 */
[----:B0-----:R-:W-:Y:S05]  /*49b0*/  @P3 BRA `(.L_x_111) ;  /* 0xfffffffc00503947 */ /* 0x001fea000383ffff */
.L_x_107:
[----:B------:R-:W-:Y:S05]  /*49c0*/  BSYNC B1 ;  /* 0x0000000000017941 */ /* 0x000fea0003800000 */
.L_x_106:
[----:B------:R-:W2:Y:S01]  /*49d0*/  LDL.64 R10, [R1] ;  /* 0x00000000010a7983 */ /* 0x000ea20000100a00 */
[----:B------:R-:W-:Y:S01]  /*49e0*/  LOP3.LUT P4, RZ, R8, 0xff, RZ, 0xc0, !PT ;  /* 0x000000ff08ff7812 */ /* 0x000fe2000788c0ff */
[----:B------:R-:W-:Y:S01]  /*49f0*/  VIADD R9, R6, UR40 ;  /* 0x0000002806097c36 */ /* 0x000fe20008000000 */
[----:B------:R-:W-:Y:S01]  /*4a00*/  ULDC.64 UR4, c[0x0][0x650] ;  /* 0x0001940000047ab9 */ /* 0x000fe20000000a00 */
[----:B------:R-:W-:Y:S01]  /*4a10*/  IMAD.U32 R4, RZ, RZ, UR40 ;  /* 0x00000028ff047e24 */ /* 0x000fe2000f8e00ff */
[----:B------:R-:W-:Y:S01]  /*4a20*/  UISETP.GE.U32.AND UP0, UPT, UR40, 0x1c, UPT ;  /* 0x0000001c2800788c */ /* 0x000fe2000bf06070 */
[----:B------:R-:W-:Y:S01]  /*4a30*/  BSSY B1, `(.L_x_112) ;  /* 0x000006f000017945 */ /* 0x000fe20003800000 */
[----:B------:R-:W-:Y:S01]  /*4a40*/  ISETP.GT.U32.AND P1, PT, R9, 0x1b, PT ;  /* 0x0000001b0900780c */ /* 0x000fe20003f24070 */
[----:B------:R-:W-:Y:S01]  /*4a50*/  IMAD.MOV.U32 R19, RZ, RZ, -0x1 ;  /* 0xffffffffff137424 */ /* 0x000fe200078e00ff */
[----:B------:R-:W-:Y:S01]  /*4a60*/  PRMT R8, RZ, 0x7610, R8 ;  /* 0x00007610ff087816 */ /* 0x000fe20000000008 */
[----:B------:R-:W-:Y:S01]  /*4a70*/  IMAD.MOV.U32 R22, RZ, RZ, -0x1 ;  /* 0xffffffffff167424 */ /* 0x000fe200078e00ff */
[----:B------:R-:W-:-:S02]  /*4a80*/  ISETP.LT.U32.AND P1, PT, R4, 0x1c, P1 ;  /* 0x0000001c0400780c */ /* 0x000fc40000f21070 */
[----:B------:R-:W-:Y:S01]  /*4a90*/  PLOP3.LUT P3, PT, PT, PT, UP0, 0x80, 0x0 ;  /* 0x000000000000781c */ /* 0x000fe20003f6f008 */
[----:B------:R-:W0:Y:S01]  /*4aa0*/  @P4 S2R R3, SR_CgaCtaId ;  /* 0x0000000000034919 */ /* 0x000e220000008800 */
[----:B------:R-:W-:Y:S02]  /*4ab0*/  @P4 MOV R2, 0x400 ;  /* 0x0000040000024802 */ /* 0x000fe40000000f00 */
[----:B------:R-:W-:-:S04]  /*4ac0*/  SEL R5, RZ, 0x1, !P1 ;  /* 0x00000001ff057807 */ /* 0x000fc80004800000 */
[----:B------:R-:W-:Y:S02]  /*4ad0*/  LOP3.LUT R0, R0, R5, RZ, 0x3c, !PT ;  /* 0x0000000500007212 */ /* 0x000fe400078e3cff */
[----:B0-----:R-:W-:-:S04]  /*4ae0*/  @P4 LEA R2, R3, R2, 0x18 ;  /* 0x0000000203024211 */ /* 0x001fc800078ec0ff */
[----:B------:R0:W-:Y:S02]  /*4af0*/  @P4 SYNCS.ARRIVE.TRANS64.A1T0 RZ, [R2+URZ+0x1f8], RZ ;  /* 0x0001f8ff02ff49a7 */ /* 0x0001e4000810003f */
[----:B0-----:R-:W-:-:S05]  /*4b00*/  SHF.R.U32.HI R2, RZ, 0x2, R9 ;  /* 0x00000002ff027819 */ /* 0x001fca0000011609 */
[----:B------:R-:W-:-:S04]  /*4b10*/  IMAD.WIDE.U32 R2, R2, 0x24924925, RZ ;  /* 0x2492492502027825 */ /* 0x000fc800078e00ff */
[----:B------:R-:W-:Y:S01]  /*4b20*/  IMAD R6, R3, -0x1c, R9 ;  /* 0xffffffe403067824 */ /* 0x000fe200078e0209 */
[--C-:B------:R-:W-:Y:S01]  /*4b30*/  @P3 LOP3.LUT R0, R0, 0x1, R3.reuse, 0x78, !PT ;  /* 0x0000000100003812 */ /* 0x100fe200078e7803 */
[----:B------:R-:W-:Y:S01]  /*4b40*/  IMAD.MOV.U32 R2, RZ, RZ, -0x1 ;  /* 0xffffffffff027424 */ /* 0x000fe200078e00ff */
[----:B------:R-:W-:Y:S02]  /*4b50*/  PRMT R3, RZ, 0x7610, R3 ;  /* 0x00007610ff037816 */ /* 0x000fe40000000003 */
[----:B--2---:R-:W-:-:S04]  /*4b60*/  IADD3 R18, P4, R18, R10, RZ ;  /* 0x0000000a12127210 */ /* 0x004fc80007f9e0ff */
[----:B------:R-:W-:Y:S01]  /*4b70*/  ISETP.GE.U32.AND P1, PT, R18, UR4, PT ;  /* 0x0000000412007c0c */ /* 0x000fe2000bf26070 */
[----:B------:R-:W-:-:S05]  /*4b80*/  IMAD.X R17, R17, 0x1, R23, P4 ;  /* 0x0000000111117824 */ /* 0x000fca00020e0617 */
[----:B------:R-:W-:-:S13]  /*4b90*/  ISETP.GE.U32.AND.EX P1, PT, R17, UR5, PT, P1 ;  /* 0x0000000511007c0c */ /* 0x000fda000bf26110 */
[----:B------:R-:W-:Y:S05]  /*4ba0*/  @P1 BRA `(.L_x_113) ;  /* 0x00000004005c1947 */ /* 0x000fea0003800000 */
[----:B------:R-:W0:Y:S01]  /*4bb0*/  S2R R11, SR_CTAID.X ;  /* 0x00000000000b7919 */ /* 0x000e220000002500 */
[----:B------:R-:W-:Y:S01]  /*4bc0*/  ULDC.64 UR4, c[0x0][0x628] ;  /* 0x00018a0000047ab9 */ /* 0x000fe20000000a00 */
[----:B------:R-:W1:Y:S01]  /*4bd0*/  LDC R12, c[0x0][0x144] ;  /* 0x00005100ff0c7b82 */ /* 0x000e620000000800 */
[----:B------:R-:W-:Y:S01]  /*4be0*/  ISETP.NE.U32.AND P1, PT, RZ, UR4, PT ;  /* 0x00000004ff007c0c */ /* 0x000fe2000bf25070 */
[----:B------:R-:W2:Y:S01]  /*4bf0*/  S2R R9, SR_CTAID.Y ;  /* 0x0000000000097919 */ /* 0x000ea20000002600 */
[----:B------:R-:W-:Y:S01]  /*4c00*/  ULDC UR6, c[0x0][0x150] ;  /* 0x0000540000067ab9 */ /* 0x000fe20000000800 */
[----:B------:R-:W-:Y:S01]  /*4c10*/  ULDC UR7, c[0x0][0x630] ;  /* 0x00018c0000077ab9 */ /* 0x000fe20000000800 */
[----:B------:R-:W-:Y:S01]  /*4c20*/  ISETP.NE.AND.EX P1, PT, RZ, UR5, PT, P1 ;  /* 0x00000005ff007c0c */ /* 0x000fe2000bf25310 */
[----:B------:R-:W-:Y:S01]  /*4c30*/  IMAD.MOV.U32 R2, RZ, RZ, R18 ;  /* 0x000000ffff027224 */ /* 0x000fe200078e0012 */
[----:B0-----:R-:W-:-:S05]  /*4c40*/  I2FP.F32.U32 R3, R11 ;  /* 0x0000000b00037245 */ /* 0x001fca0000201000 */
[----:B------:R-:W-:Y:S01]  /*4c50*/  FMUL R14, R3, UR6 ;  /* 0x00000006030e7c20 */ /* 0x000fe20008400000 */
[----:B------:R-:W-:-:S05]  /*4c60*/  IMAD.MOV.U32 R3, RZ, RZ, R17 ;  /* 0x000000ffff037224 */ /* 0x000fca00078e0011 */
[----:B--2---:R-:W-:Y:S05]  /*4c70*/  @!P1 BRA `(.L_x_114) ;  /* 0x0000000000289947 */ /* 0x004fea0003800000 */
[----:B------:R-:W-:Y:S02]  /*4c80*/  ULDC UR6, c[0x0][0x634] ;  /* 0x00018d0000067ab9 */ /* 0x000fe40000000800 */
[----:B------:R-:W-:-:S05]  /*4c90*/  IADD3 R3, P1, R18, UR6, RZ ;  /* 0x0000000612037c10 */ /* 0x000fca000ff3e0ff */
[----:B------:R-:W-:-:S04]  /*4ca0*/  IMAD.X R13, RZ, RZ, R17, P1 ;  /* 0x000000ffff0d7224 */ /* 0x000fc800008e0611 */
[----:B------:R-:W-:-:S04]  /*4cb0*/  IMAD.WIDE.U32 R4, R13, UR4, RZ ;  /* 0x000000040d047c25 */ /* 0x000fc8000f8e00ff */
[----:B------:R-:W-:-:S04]  /*4cc0*/  IMAD.WIDE.U32 R4, P1, R3, UR5, R4 ;  /* 0x0000000503047c25 */ /* 0x000fc8000f820004 */
[----:B------:R-:W-:-:S04]  /*4cd0*/  IMAD.WIDE.U32 R2, R3, UR4, RZ ;  /* 0x0000000403027c25 */ /* 0x000fc8000f8e00ff */
[----:B------:R-:W-:Y:S01]  /*4ce0*/  IMAD.MOV.U32 R2, RZ, RZ, R5 ;  /* 0x000000ffff027224 */ /* 0x000fe200078e0005 */
[----:B------:R-:W-:Y:S01]  /*4cf0*/  IADD3 RZ, P3, R3, R4, RZ ;  /* 0x0000000403ff7210 */ /* 0x000fe20007f7e0ff */
[----:B------:R-:W-:-:S04]  /*4d00*/  IMAD.X R3, RZ, RZ, RZ, P1 ;  /* 0x000000ffff037224 */ /* 0x000fc800008e06ff */
[----:B------:R-:W-:-:S08]  /*4d10*/  IMAD.WIDE.U32.X R2, R13, UR5, R2, P3 ;  /* 0x000000050d027c25 */ /* 0x000fd000098e0402 */
.L_x_114:
[--C-:B------:R-:W-:Y:S01]  /*4d20*/  SHF.R.U64 R10, R2, UR7, R3.reuse ;  /* 0x00000007020a7c19 */ /* 0x100fe20008001203 */
[----:B------:R-:W0:Y:S01]  /*4d30*/  F2I.U32.TRUNC.NTZ R14, R14 ;  /* 0x0000000e000e7305 */ /* 0x000e22000020f000 */
[----:B------:R-:W-:Y:S01]  /*4d40*/  SHF.R.U32.HI R2, RZ, UR7, R3 ;  /* 0x00000007ff027c19 */ /* 0x000fe20008011603 */
[----:B------:R-:W-:Y:S01]  /*4d50*/  ULDC.64 UR4, c[0x0][0x620] ;  /* 0x0001880000047ab9 */ /* 0x000fe20000000a00 */
[----:B------:R-:W-:Y:S01]  /*4d60*/  IADD3 R5, P1, RZ, -R10, RZ ;  /* 0x8000000aff057210 */ /* 0x000fe20007f3e0ff */
[----:B------:R-:W-:Y:S01]  /*4d70*/  IMAD.MOV.U32 R3, RZ, RZ, R17 ;  /* 0x000000ffff037224 */ /* 0x000fe200078e0011 */
[----:B------:R-:W-:-:S03]  /*4d80*/  ULDC.64 UR6, c[0x0][0x640] ;  /* 0x0001900000067ab9 */ /* 0x000fc60000000a00 */
[----:B------:R-:W-:Y:S01]  /*4d90*/  IMAD.X R2, RZ, RZ, ~R2, P1 ;  /* 0x000000ffff027224 */ /* 0x000fe200008e0e02 */
[----:B------:R-:W-:-:S03]  /*4da0*/  ISETP.NE.U32.AND P1, PT, RZ, UR6, PT ;  /* 0x00000006ff007c0c */ /* 0x000fc6000bf25070 */
[----:B------:R-:W-:Y:S01]  /*4db0*/  IMAD R4, R2, UR4, RZ ;  /* 0x0000000402047c24 */ /* 0x000fe2000f8e02ff */
[----:B------:R-:W-:Y:S01]  /*4dc0*/  ISETP.NE.AND.EX P1, PT, RZ, UR7, PT, P1 ;  /* 0x00000007ff007c0c */ /* 0x000fe2000bf25310 */
[----:B------:R-:W-:-:S04]  /*4dd0*/  IMAD.MOV.U32 R2, RZ, RZ, R18 ;  /* 0x000000ffff027224 */ /* 0x000fc800078e0012 */
[----:B------:R-:W-:Y:S01]  /*4de0*/  IMAD.WIDE.U32 R2, R5, UR4, R2 ;  /* 0x0000000405027c25 */ /* 0x000fe2000f8e0002 */
[----:B------:R-:W-:-:S03]  /*4df0*/  ULDC UR4, c[0x0][0x618] ;  /* 0x0001860000047ab9 */ /* 0x000fc60000000800 */
[----:B------:R-:W-:Y:S01]  /*4e00*/  IMAD R5, R5, UR5, R4 ;  /* 0x0000000505057c24 */ /* 0x000fe2000f8e0204 */
[----:B------:R-:W-:Y:S01]  /*4e10*/  ULDC UR5, c[0x0][0x154] ;  /* 0x0000550000057ab9 */ /* 0x000fe20000000800 */
[----:B0-----:R-:W-:Y:S02]  /*4e20*/  IMAD.MOV R4, RZ, RZ, -R14 ;  /* 0x000000ffff047224 */ /* 0x001fe400078e0a0e */
[----:B------:R-:W0:Y:S01]  /*4e30*/  LDC R14, c[0x0][0x148] ;  /* 0x00005200ff0e7b82 */ /* 0x000e220000000800 */
[----:B------:R-:W-:Y:S02]  /*4e40*/  IMAD.IADD R3, R3, 0x1, R5 ;  /* 0x0000000103037824 */ /* 0x000fe400078e0205 */
[----:B-1----:R-:W-:Y:S01]  /*4e50*/  IMAD R11, R12, R4, R11 ;  /* 0x000000040c0b7224 */ /* 0x002fe200078e020b */
[----:B------:R-:W-:Y:S02]  /*4e60*/  I2FP.F32.U32 R4, R9 ;  /* 0x0000000900047245 */ /* 0x000fe40000201000 */
[----:B------:R-:W-:-:S02]  /*4e70*/  SHF.R.U64 R12, R2, UR4, R3 ;  /* 0x00000004020c7c19 */ /* 0x000fc40008001203 */
[----:B------:R-:W-:Y:S01]  /*4e80*/  SHF.R.U32.HI R3, RZ, UR4, R3 ;  /* 0x00000004ff037c19 */ /* 0x000fe20008011603 */
[----:B------:R-:W-:Y:S01]  /*4e90*/  FMUL R4, R4, UR5 ;  /* 0x0000000504047c20 */ /* 0x000fe20008400000 */
[----:B------:R-:W-:Y:S02]  /*4ea0*/  ULDC UR4, c[0x0][0x608] ;  /* 0x0001820000047ab9 */ /* 0x000fe40000000800 */
[--C-:B------:R-:W-:Y:S01]  /*4eb0*/  SHF.R.U64 R15, R12, UR4, R3.reuse ;  /* 0x000000040c0f7c19 */ /* 0x100fe20008001203 */
[----:B------:R1:W2:Y:S01]  /*4ec0*/  F2I.U32.TRUNC.NTZ R20, R4 ;  /* 0x0000000400147305 */ /* 0x0002a2000020f000 */
[----:B------:R-:W-:Y:S01]  /*4ed0*/  SHF.R.U32.HI R2, RZ, UR4, R3 ;  /* 0x00000004ff027c19 */ /* 0x000fe20008011603 */
[----:B------:R-:W-:-:S03]  /*4ee0*/  ULDC UR4, c[0x0][0x658] ;  /* 0x0001960000047ab9 */ /* 0x000fc60000000800 */
[--C-:B------:R-:W-:Y:S02]  /*4ef0*/  SHF.R.U64 R13, R15, UR4, R2.reuse ;  /* 0x000000040f0d7c19 */ /* 0x100fe40008001202 */
[----:B------:R-:W-:-:S03]  /*4f00*/  SHF.R.U32.HI R19, RZ, UR4, R2 ;  /* 0x00000004ff137c19 */ /* 0x000fc60008011602 */
[----:B------:R-:W-:Y:S02]  /*4f10*/  IMAD.MOV.U32 R2, RZ, RZ, R13 ;  /* 0x000000ffff027224 */ /* 0x000fe400078e000d */
[----:B------:R-:W-:Y:S01]  /*4f20*/  IMAD.MOV.U32 R3, RZ, RZ, R19 ;  /* 0x000000ffff037224 */ /* 0x000fe200078e0013 */
[----:B-1----:R-:W-:Y:S06]  /*4f30*/  @!P1 BRA `(.L_x_115) ;  /* 0x0000000000289947 */ /* 0x002fec0003800000 */
        /* <DEDUP_REMOVED lines=10> */
.L_x_115:
[----:B------:R-:W1:Y:S01]  /*4fe0*/  LDC R4, c[0x0][0x65c] ;  /* 0x00019700ff047b82 */ /* 0x000e620000000800 */
[----:B------:R-:W-:Y:S01]  /*4ff0*/  ULDC UR4, c[0x0][0x648] ;  /* 0x0001920000047ab9 */ /* 0x000fe20000000800 */
[----:B------:R-:W-:Y:S01]  /*5000*/  LOP3.LUT R15, R15, UR16, RZ, 0xc0, !PT ;  /* 0x000000100f0f7c12 */ /* 0x000fe2000f8ec0ff */
[----:B--2---:R-:W-:Y:S01]  /*5010*/  IMAD.MOV R20, RZ, RZ, -R20 ;  /* 0x000000ffff147224 */ /* 0x004fe200078e0a14 */
[----:B------:R-:W-:Y:S01]  /*5020*/  SHF.R.U64 R2, R2, UR4, R3 ;  /* 0x0000000402027c19 */ /* 0x000fe20008001203 */
[----:B------:R-:W-:Y:S01]  /*5030*/  ULDC UR4, c[0x0][0x638] ;  /* 0x00018e0000047ab9 */ /* 0x000fe20000000800 */
[----:B------:R-:W-:Y:S01]  /*5040*/  LOP3.LUT R12, R12, UR15, RZ, 0xc0, !PT ;  /* 0x0000000f0c0c7c12 */ /* 0x000fe2000f8ec0ff */
[----:B------:R-:W-:Y:S01]  /*5050*/  ULDC UR5, c[0x0][0x610] ;  /* 0x0001840000057ab9 */ /* 0x000fe20000000800 */
[----:B------:R-:W-:Y:S01]  /*5060*/  IMAD.MOV.U32 R3, RZ, RZ, 0x1 ;  /* 0x00000001ff037424 */ /* 0x000fe200078e00ff */
[----:B-1----:R-:W-:Y:S01]  /*5070*/  ISETP.NE.AND P1, PT, R4, 0x1, PT ;  /* 0x000000010400780c */ /* 0x002fe20003f25270 */
[----:B------:R-:W-:-:S02]  /*5080*/  IMAD.MOV R4, RZ, RZ, -R2 ;  /* 0x000000ffff047224 */ /* 0x000fc400078e0a02 */
[----:B------:R-:W-:Y:S02]  /*5090*/  IMAD R2, R2, UR17, R15 ;  /* 0x0000001102027c24 */ /* 0x000fe4000f8e020f */
[----:B------:R-:W-:Y:S01]  /*50a0*/  IMAD R13, R4, UR4, R13 ;  /* 0x00000004040d7c24 */ /* 0x000fe2000f8e020d */
[----:B------:R-:W-:-:S07]  /*50b0*/  ULDC UR4, c[0x0][0x600] ;  /* 0x0001800000047ab9 */ /* 0x000fce0000000800 */
[----:B0-----:R-:W-:-:S04]  /*50c0*/  @P1 IMAD R11, R14, R20, R9 ;  /* 0x000000140e0b1224 */ /* 0x001fc800078e0209 */
[----:B------:R-:W-:Y:S02]  /*50d0*/  IMAD R11, R2, UR5, R11 ;  /* 0x00000005020b7c24 */ /* 0x000fe4000f8e020b */
[----:B------:R-:W-:-:S05]  /*50e0*/  IMAD R2, R13, UR4, R12 ;  /* 0x000000040d027c24 */ /* 0x000fca000f8e020c */
[----:B------:R-:W-:Y:S02]  /*50f0*/  SEL R22, R2, R11, !P1 ;  /* 0x0000000b02167207 */ /* 0x000fe40004800000 */
[----:B------:R-:W-:Y:S01]  /*5100*/  SEL R19, R11, R2, !P1 ;  /* 0x000000020b137207 */ /* 0x000fe20004800000 */
[----:B------:R-:W-:-:S07]  /*5110*/  IMAD.MOV.U32 R2, RZ, RZ, R10 ;  /* 0x000000ffff027224 */ /* 0x000fce00078e000a */
.L_x_113:
[----:B------:R-:W-:Y:S05]  /*5120*/  BSYNC B1 ;  /* 0x0000000000017941 */ /* 0x000fea0003800000 */
.L_x_112:
[----:B------:R-:W-:-:S13]  /*5130*/  LOP3.LUT P1, RZ, R3, 0xff, RZ, 0xc0, !PT ;  /* 0x000000ff03ff7812 */ /* 0x000fda000782c0ff */
[----:B------:R-:W-:Y:S05]  /*5140*/  @P1 BRA `(.L_x_116) ;  /* 0xfffffff400381947 */ /* 0x000fea000383ffff */
[----:B------:R-:W-:Y:S05]  /*5150*/  BSYNC B0 ;  /* 0x0000000000007941 */ /* 0x000fea0003800000 */
.L_x_104:
[----:B------:R-:W-:-:S03]  /*5160*/  UMOV UR4, 0xffffffff ;  /* 0xffffffff00047882 */ /* 0x000fc60000000000 */
[----:B------:R-:W-:Y:S05]  /*5170*/  BRA.DIV UR4, `(.L_x_117) ;  /* 0x0000001204a07947 */ /* 0x000fea000b800000 */
[----:B------:R-:W-:-:S13]  /*5180*/  ELECT P6, URZ, PT ;  /* 0x00000000003f782f */ /* 0x000fda00038c0000 */
.L_x_157:
[----:B------:R-:W-:Y:S04]  /*5190*/  BSSY B0, `(.L_x_118) ;  /* 0x0000103000007945 */ /* 0x000fe80003800000 */
[----:B------:R-:W-:Y:S05]  /*51a0*/  @!P6 BRA `(.L_x_119) ;  /* 0x000000100004e947 */ /* 0x000fea0003800000 */
[----:B------:R-:W-:-:S04]  /*51b0*/  LOP3.LUT R16, R16, 0x2, RZ, 0xfc, !PT ;  /* 0x0000000210107812 */ /* 0x000fc800078efcff */
[----:B------:R-:W-:-:S13]  /*51c0*/  ISETP.NE.AND P0, PT, R16, 0x3, PT ;  /* 0x000000031000780c */ /* 0x000fda0003f05270 */
[----:B------:R-:W-:Y:S05]  /*51d0*/  @!P0 BRA `(.L_x_120) ;  /* 0x0000000000048947 */ /* 0x000fea0003800000 */
[----:B------:R-:W-:Y:S01]  /*51e0*/  BPT.TRAP 0x1 ;  /* 0x000000040000795c */ /* 0x000fe20000300000 */
.L_x_120:
[----:B------:R-:W0:Y:S01]  /*51f0*/  S2R R3, SR_CgaCtaId ;  /* 0x0000000000037919 */ /* 0x000e220000008800 */
[----:B------:R-:W-:-:S04]  /*5200*/  MOV R2, 0x400 ;  /* 0x0000040000027802 */ /* 0x000fc80000000f00 */
[----:B0-----:R-:W-:Y:S02]  /*5210*/  LEA R3, R3, R2, 0x18 ;  /* 0x0000000203037211 */ /* 0x001fe400078ec0ff */
[----:B------:R-:W-:-:S03]  /*5220*/  SHF.L.U32 R2, R0, 0x1f, RZ ;  /* 0x0000001f00027819 */ /* 0x000fc600000006ff */
[----:B------:R-:W-:-:S04]  /*5230*/  VIADD R3, R3, 0xe0 ;  /* 0x000000e003037836 */ /* 0x000fc80000000000 */
[C---:B------:R-:W-:Y:S02]  /*5240*/  IMAD R7, R6.reuse, 0x8, R3 ;  /* 0x0000000806077824 */ /* 0x040fe400078e0203 */
[----:B------:R-:W-:Y:S02]  /*5250*/  VIADD R6, R6, 0x1 ;  /* 0x0000000106067836 */ /* 0x000fe40000000000 */
[----:B------:R-:W0:Y:S03]  /*5260*/  SYNCS.PHASECHK.TRANS64.TRYWAIT P0, [R7+URZ], R2 ;  /* 0x00000002070075a7 */ /* 0x000e26000800017f */
[----:B------:R-:W-:-:S04]  /*5270*/  ISETP.NE.AND P1, PT, R6, 0x1c, PT ;  /* 0x0000001c0600780c */ /* 0x000fc80003f25270 */
[----:B------:R-:W-:Y:S02]  /*5280*/  SEL R5, RZ, 0x1, P1 ;  /* 0x00000001ff057807 */ /* 0x000fe40000800000 */
[----:B------:R-:W-:Y:S02]  /*5290*/  SEL R6, R6, RZ, P1 ;  /* 0x000000ff06067207 */ /* 0x000fe40000800000 */
[----:B------:R-:W-:-:S03]  /*52a0*/  LOP3.LUT R5, R0, R5, RZ, 0x3c, !PT ;  /* 0x0000000500057212 */ /* 0x000fc600078e3cff */
[----:B------:R-:W-:Y:S01]  /*52b0*/  IMAD R9, R6, 0x8, R3 ;  /* 0x0000000806097824 */ /* 0x000fe200078e0203 */
[----:B------:R-:W-:Y:S01]  /*52c0*/  SHF.L.U32 R4, R5, 0x1f, RZ ;  /* 0x0000001f05047819 */ /* 0x000fe200000006ff */
[----:B0-----:R-:W-:Y:S06]  /*52d0*/  @!P0 BRA `(.L_x_121) ;  /* 0x0000001000688947 */ /* 0x001fec0003800000 */
.L_x_158:
[----:B------:R-:W1:Y:S01]  /*52e0*/  SYNCS.PHASECHK.TRANS64.TRYWAIT P0, [R9+URZ], R4 ;  /* 0x00000004090075a7 */ /* 0x000e62000800017f */
[----:B------:R-:W-:-:S05]  /*52f0*/  VIADD R0, R6, 0x1 ;  /* 0x0000000106007836 */ /* 0x000fca0000000000 */
[----:B------:R-:W-:-:S04]  /*5300*/  ISETP.NE.AND P1, PT, R0, 0x1c, PT ;  /* 0x0000001c0000780c */ /* 0x000fc80003f25270 */
[----:B0-----:R-:W-:Y:S02]  /*5310*/  SEL R2, RZ, 0x1, P1 ;  /* 0x00000001ff027807 */ /* 0x001fe40000800000 */
[----:B------:R-:W-:Y:S02]  /*5320*/  SEL R0, R0, RZ, P1 ;  /* 0x000000ff00007207 */ /* 0x000fe40000800000 */
[----:B------:R-:W-:-:S03]  /*5330*/  LOP3.LUT R7, R5, R2, RZ, 0x3c, !PT ;  /* 0x0000000205077212 */ /* 0x000fc600078e3cff */
[----:B------:R-:W-:Y:S01]  /*5340*/  IMAD R6, R0, 0x8, R3 ;  /* 0x0000000800067824 */ /* 0x000fe200078e0203 */
[----:B------:R-:W-:Y:S01]  /*5350*/  SHF.L.U32 R5, R7, 0x1f, RZ ;  /* 0x0000001f07057819 */ /* 0x000fe200000006ff */
[----:B-1----:R-:W-:Y:S06]  /*5360*/  @!P0 BRA `(.L_x_122) ;  /* 0x0000001000588947 */ /* 0x002fec0003800000 */
.L_x_159:
[----:B------:R-:W1:Y:S01]  /*5370*/  SYNCS.PHASECHK.TRANS64.TRYWAIT P0, [R6+URZ], R5 ;  /* 0x00000005060075a7 */ /* 0x000e62000800017f */
[----:B------:R-:W-:-:S05]  /*5380*/  VIADD R0, R0, 0x1 ;  /* 0x0000000100007836 */ /* 0x000fca0000000000 */
[----:B------:R-:W-:-:S04]  /*5390*/  ISETP.NE.AND P1, PT, R0, 0x1c, PT ;  /* 0x0000001c0000780c */ /* 0x000fc80003f25270 */
[----:B------:R-:W-:Y:S02]  /*53a0*/  SEL R2, RZ, 0x1, P1 ;  /* 0x00000001ff027807 */ /* 0x000fe40000800000 */
[----:B------:R-:W-:Y:S02]  /*53b0*/  SEL R0, R0, RZ, P1 ;  /* 0x000000ff00007207 */ /* 0x000fe40000800000 */
[----:B------:R-:W-:-:S03]  /*53c0*/  LOP3.LUT R7, R7, R2, RZ, 0x3c, !PT ;  /* 0x0000000207077212 */ /* 0x000fc600078e3cff */
[----:B0-----:R-:W-:Y:S01]  /*53d0*/  IMAD R9, R0, 0x8, R3 ;  /* 0x0000000800097824 */ /* 0x001fe200078e0203 */
[----:B------:R-:W-:Y:S01]  /*53e0*/  SHF.L.U32 R4, R7, 0x1f, RZ ;  /* 0x0000001f07047819 */ /* 0x000fe200000006ff */
[----:B-1----:R-:W-:Y:S06]  /*53f0*/  @!P0 BRA `(.L_x_123) ;  /* 0x0000001000488947 */ /* 0x002fec0003800000 */
.L_x_160:
        /* <DEDUP_REMOVED lines=9> */
.L_x_161:
        /* <DEDUP_REMOVED lines=9> */
.L_x_162:
        /* <DEDUP_REMOVED lines=9> */
.L_x_163:
        /* <DEDUP_REMOVED lines=9> */
.L_x_164:
        /* <DEDUP_REMOVED lines=9> */
.L_x_165:
        /* <DEDUP_REMOVED lines=9> */
.L_x_166:
        /* <DEDUP_REMOVED lines=9> */
.L_x_167:
        /* <DEDUP_REMOVED lines=9> */
.L_x_168:
        /* <DEDUP_REMOVED lines=9> */
.L_x_169:
        /* <DEDUP_REMOVED lines=9> */
.L_x_170:
        /* <DEDUP_REMOVED lines=9> */
.L_x_171:
        /* <DEDUP_REMOVED lines=9> */
.L_x_172:
        /* <DEDUP_REMOVED lines=9> */
.L_x_173:
        /* <DEDUP_REMOVED lines=9> */
.L_x_174:
        /* <DEDUP_REMOVED lines=9> */
.L_x_175:
        /* <DEDUP_REMOVED lines=9> */
.L_x_176:
        /* <DEDUP_REMOVED lines=9> */
.L_x_177:
        /* <DEDUP_REMOVED lines=9> */
.L_x_178:
        /* <DEDUP_REMOVED lines=9> */
.L_x_179:
        /* <DEDUP_REMOVED lines=9> */
.L_x_180:
        /* <DEDUP_REMOVED lines=9> */
.L_x_181:
        /* <DEDUP_REMOVED lines=9> */
.L_x_182:
        /* <DEDUP_REMOVED lines=9> */
.L_x_183:
[----:B------:R-:W1:Y:S01]  /*60f0*/  SYNCS.PHASECHK.TRANS64.TRYWAIT P0, [R6+URZ], R5 ;  /* 0x00000005060075a7 */ /* 0x000e62000800017f */
[----:B------:R-:W-:-:S05]  /*6100*/  VIADD R0, R0, 0x1 ;  /* 0x0000000100007836 */ /* 0x000fca0000000000 */
[----:B------:R-:W-:-:S04]  /*6110*/  ISETP.NE.AND P1, PT, R0, 0x1c, PT ;  /* 0x0000001c0000780c */ /* 0x000fc80003f25270 */
[----:B------:R-:W-:Y:S02]  /*6120*/  SEL R2, RZ, 0x1, P1 ;  /* 0x00000001ff027807 */ /* 0x000fe40000800000 */
[----:B------:R-:W-:Y:S02]  /*6130*/  SEL R0, R0, RZ, P1 ;  /* 0x000000ff00007207 */ /* 0x000fe40000800000 */
[----:B------:R-:W-:Y:S01]  /*6140*/  LOP3.LUT R2, R7, R2, RZ, 0x3c, !PT ;  /* 0x0000000207027212 */ /* 0x000fe200078e3cff */
[----:B-1----:R-:W-:Y:S06]  /*6150*/  @!P0 BRA `(.L_x_147) ;  /* 0x0000000800d08947 */ /* 0x002fec0003800000 */
.L_x_184:
[----:B------:R-:W-:Y:S01]  /*6160*/  IMAD R3, R0, 0x8, R3 ;  /* 0x0000000800037824 */ /* 0x000fe200078e0203 */
[----:B------:R-:W-:-:S07]  /*6170*/  SHF.L.U32 R0, R2, 0x1f, RZ ;  /* 0x0000001f02007819 */ /* 0x000fce00000006ff */
.L_x_148:
[----:B--2---:R2:W3:Y:S02]  /*6180*/  SYNCS.PHASECHK.TRANS64.TRYWAIT P0, [R3+URZ], R0 ;  /* 0x00000000030075a7 */ /* 0x0044e4000800017f */
[----:B---3--:R-:W-:Y:S05]  /*6190*/  @!P0 NANOSLEEP.SYNCS 0x989680 ;  /* 0x009896800000895d */ /* 0x008fea0003900000 */
[----:B------:R-:W3:Y:S02]  /*61a0*/  @!P0 SYNCS.PHASECHK.TRANS64 P0, [R3+URZ], R0 ;  /* 0x00000000030085a7 */ /* 0x000ee4000800007f */
[----:B---3--:R-:W-:Y:S05]  /*61b0*/  @!P0 BRA `(.L_x_148) ;  /* 0xfffffffc00f08947 */ /* 0x008fea000383ffff */
.L_x_119:
[----:B------:R-:W-:Y:S05]  /*61c0*/  BSYNC B0 ;  /* 0x0000000000007941 */ /* 0x000fea0003800000 */
.L_x_118:
[----:B------:R-:W-:Y:S05]  /*61d0*/  EXIT ;  /* 0x000000000000794d */ /* 0x000fea0003800000 */
.L_x_16:
[----:B-1----:R1:W2:Y:S02]  /*61e0*/  SYNCS.PHASECHK.TRANS64.TRYWAIT P0, [R63+URZ], R0 ;  /* 0x000000003f0075a7 */ /* 0x0022a4000800017f */
[----:B--2---:R-:W-:Y:S05]  /*61f0*/  @!P0 NANOSLEEP.SYNCS 0x989680 ;  /* 0x009896800000895d */ /* 0x004fea0003900000 */
[----:B------:R-:W2:Y:S02]  /*6200*/  @!P0 SYNCS.PHASECHK.TRANS64 P0, [R63+URZ], R0 ;  /* 0x000000003f0085a7 */ /* 0x000ea4000800007f */
[----:B--2---:R-:W-:Y:S05]  /*6210*/  @!P0 BRA `(.L_x_16) ;  /* 0xfffffffc00f08947 */ /* 0x004fea000383ffff */
[----:B------:R-:W-:Y:S05]  /*6220*/  BRA `(.L_x_149) ;  /* 0xffffffb4007c7947 */ /* 0x000fea000383ffff */
.L_x_21:
[----:B--2---:R2:W3:Y:S02]  /*6230*/  SYNCS.PHASECHK.TRANS64.TRYWAIT P1, [R3+URZ], R0 ;  /* 0x00000000030075a7 */ /* 0x0044e4000802017f */
[----:B---3--:R-:W-:Y:S05]  /*6240*/  @!P1 NANOSLEEP.SYNCS 0x989680 ;  /* 0x009896800000995d */ /* 0x008fea0003900000 */
[----:B------:R-:W3:Y:S02]  /*6250*/  @!P1 SYNCS.PHASECHK.TRANS64 P1, [R3+URZ], R0 ;  /* 0x00000000030095a7 */ /* 0x000ee4000802007f */
[----:B---3--:R-:W-:Y:S05]  /*6260*/  @!P1 BRA `(.L_x_21) ;  /* 0xfffffffc00f09947 */ /* 0x008fea000383ffff */
[----:B------:R-:W-:Y:S05]  /*6270*/  BRA `(.L_x_20) ;  /* 0xffffffb400e47947 */ /* 0x000fea000383ffff */
.L_x_26:
[----:B--2---:R-:W-:-:S04]  /*6280*/  IMAD.U32 R4, RZ, RZ, UR4 ;  /* 0x00000004ff047e24 */ /* 0x004fc8000f8e00ff */
[----:B------:R2:W3:Y:S03]  /*6290*/  SYNCS.PHASECHK.TRANS64.TRYWAIT P1, [R4+URZ], R3 ;  /* 0x00000003040075a7 */ /* 0x0004e6000802017f */
[----:B---3--:R-:W-:Y:S05]  /*62a0*/  @!P1 NANOSLEEP.SYNCS 0x989680 ;  /* 0x009896800000995d */ /* 0x008fea0003900000 */
[----:B------:R-:W3:Y:S02]  /*62b0*/  @!P1 SYNCS.PHASECHK.TRANS64 P1, [R4+URZ], R3 ;  /* 0x00000003040095a7 */ /* 0x000ee4000802007f */
[----:B---3--:R-:W-:Y:S05]  /*62c0*/  @!P1 BRA `(.L_x_26) ;  /* 0xfffffffc00ec9947 */ /* 0x008fea000383ffff */
[----:B------:R-:W-:Y:S05]  /*62d0*/  BRA `(.L_x_25) ;  /* 0xffffffb8005c7947 */ /* 0x000fea000383ffff */
.L_x_32:
[----:B---3--:R3:W4:Y:S02]  /*62e0*/  SYNCS.PHASECHK.TRANS64.TRYWAIT P0, [R63+URZ+0x10], R0 ;  /* 0x000010003f0075a7 */ /* 0x008724000800017f */
[----:B----4-:R-:W-:Y:S05]  /*62f0*/  @!P0 NANOSLEEP.SYNCS 0x989680 ;  /* 0x009896800000895d */ /* 0x010fea0003900000 */
[----:B------:R-:W4:Y:S02]  /*6300*/  @!P0 SYNCS.PHASECHK.TRANS64 P0, [R63+URZ+0x10], R0 ;  /* 0x000010003f0085a7 */ /* 0x000f24000800007f */
[----:B----4-:R-:W-:Y:S05]  /*6310*/  @!P0 BRA `(.L_x_32) ;  /* 0xfffffffc00f08947 */ /* 0x010fea000383ffff */
[----:B------:R-:W-:Y:S05]  /*6320*/  BRA `(.L_x_150) ;  /* 0xffffffbc00547947 */ /* 0x000fea000383ffff */
.L_x_105:
[----:B------:R-:W-:Y:S01]  /*6330*/  BSSY B1, `(.L_x_151) ;  /* 0x0000006000017945 */ /* 0x000fe20003800000 */
[----:B------:R-:W-:-:S07]  /*6340*/  IMAD.MOV.U32 R15, RZ, RZ, -0x1 ;  /* 0xffffffffff0f7424 */ /* 0x000fce00078e00ff */
[----:B-----5:R-:W-:Y:S05]  /*6350*/  WARPSYNC.COLLECTIVE R15, `(.L_x_152) ;  /* 0x000000000f0c7348 */ /* 0x020fea0003c00000 */
[----:B------:R-:W-:Y:S02]  /*6360*/  ELECT P6, UR62, PT ;  /* 0x00000000003e782f */ /* 0x000fe400038c0000 */
[----:B------:R-:W-:Y:S01]  /*6370*/  MOV R14, UR62 ;  /* 0x0000003e000e7c02 */ /* 0x000fe20008000f00 */
[----:B-----5:R-:W-:Y:S10]  /*6380*/  ENDCOLLECTIVE ;  /* 0x000000000000791b */ /* 0x020ff40003800000 */
.L_x_152:
[----:B------:R-:W-:Y:S05]  /*6390*/  BSYNC B1 ;  /* 0x0000000000017941 */ /* 0x000fea0003800000 */
.L_x_151:
[----:B------:R-:W-:Y:S05]  /*63a0*/  BRA `(.L_x_153) ;  /* 0xffffffe000ac7947 */ /* 0x000fea000383ffff */
.L_x_108:
[----:B0-----:R0:W1:Y:S02]  /*63b0*/  SYNCS.PHASECHK.TRANS64.TRYWAIT P1, [R10+URZ+0xe0], R5 ;  /* 0x0000e0050a0075a7 */ /* 0x001064000802017f */
[----:B-1----:R-:W-:Y:S05]  /*63c0*/  @!P1 NANOSLEEP.SYNCS 0x989680 ;  /* 0x009896800000995d */ /* 0x002fea0003900000 */
[----:B------:R-:W1:Y:S02]  /*63d0*/  @!P1 SYNCS.PHASECHK.TRANS64 P1, [R10+URZ+0xe0], R5 ;  /* 0x0000e0050a0095a7 */ /* 0x000e64000802007f */
[----:B-1----:R-:W-:Y:S05]  /*63e0*/  @!P1 BRA `(.L_x_108) ;  /* 0xfffffffc00f09947 */ /* 0x002fea000383ffff */
[----:B------:R-:W-:Y:S05]  /*63f0*/  BRA `(.L_x_154) ;  /* 0xffffffe000e07947 */ /* 0x000fea000383ffff */
.L_x_117:
[----:B------:R-:W-:Y:S01]  /*6400*/  BSSY B0, `(.L_x_155) ;  /* 0x0000006000007945 */ /* 0x000fe20003800000 */
[----:B------:R-:W-:-:S07]  /*6410*/  IMAD.MOV.U32 R15, RZ, RZ, -0x1 ;  /* 0xffffffffff0f7424 */ /* 0x000fce00078e00ff */
[----:B-----5:R-:W-:Y:S05]  /*6420*/  WARPSYNC.COLLECTIVE R15, `(.L_x_156) ;  /* 0x000000000f0c7348 */ /* 0x020fea0003c00000 */
[----:B------:R-:W-:Y:S02]  /*6430*/  ELECT P6, UR62, PT ;  /* 0x00000000003e782f */ /* 0x000fe400038c0000 */
[----:B------:R-:W-:Y:S01]  /*6440*/  MOV R14, UR62 ;  /* 0x0000003e000e7c02 */ /* 0x000fe20008000f00 */
[----:B-----5:R-:W-:Y:S10]  /*6450*/  ENDCOLLECTIVE ;  /* 0x000000000000791b */ /* 0x020ff40003800000 */
.L_x_156:
[----:B------:R-:W-:Y:S05]  /*6460*/  BSYNC B0 ;  /* 0x0000000000007941 */ /* 0x000fea0003800000 */
.L_x_155:
[----:B------:R-:W-:Y:S05]  /*6470*/  BRA `(.L_x_157) ;  /* 0xffffffec00447947 */ /* 0x000fea000383ffff */
.L_x_121:
[----:B0-----:R0:W1:Y:S02]  /*6480*/  SYNCS.PHASECHK.TRANS64.TRYWAIT P0, [R7+URZ], R2 ;  /* 0x00000002070075a7 */ /* 0x001064000800017f */
[----:B-1----:R-:W-:Y:S05]  /*6490*/  @!P0 NANOSLEEP.SYNCS 0x989680 ;  /* 0x009896800000895d */ /* 0x002fea0003900000 */
[----:B------:R-:W1:Y:S02]  /*64a0*/  @!P0 SYNCS.PHASECHK.TRANS64 P0, [R7+URZ], R2 ;  /* 0x00000002070085a7 */ /* 0x000e64000800007f */
[----:B-1----:R-:W-:Y:S05]  /*64b0*/  @!P0 BRA `(.L_x_121) ;  /* 0xfffffffc00f08947 */ /* 0x002fea000383ffff */
[----:B------:R-:W-:Y:S05]  /*64c0*/  BRA `(.L_x_158) ;  /* 0xffffffec00847947 */ /* 0x000fea000383ffff */
.L_x_122:
[----:B0-----:R0:W1:Y:S02]  /*64d0*/  SYNCS.PHASECHK.TRANS64.TRYWAIT P0, [R9+URZ], R4 ;  /* 0x00000004090075a7 */ /* 0x001064000800017f */
[----:B-1----:R-:W-:Y:S05]  /*64e0*/  @!P0 NANOSLEEP.SYNCS 0x989680 ;  /* 0x009896800000895d */ /* 0x002fea0003900000 */
[----:B------:R-:W1:Y:S02]  /*64f0*/  @!P0 SYNCS.PHASECHK.TRANS64 P0, [R9+URZ], R4 ;  /* 0x00000004090085a7 */ /* 0x000e64000800007f */
[----:B-1----:R-:W-:Y:S05]  /*6500*/  @!P0 BRA `(.L_x_122) ;  /* 0xfffffffc00f08947 */ /* 0x002fea000383ffff */
[----:B------:R-:W-:Y:S05]  /*6510*/  BRA `(.L_x_159) ;  /* 0xffffffec00947947 */ /* 0x000fea000383ffff */
.L_x_123:
[----:B0-----:R0:W1:Y:S02]  /*6520*/  SYNCS.PHASECHK.TRANS64.TRYWAIT P0, [R6+URZ], R5 ;  /* 0x00000005060075a7 */ /* 0x001064000800017f */
[----:B-1----:R-:W-:Y:S05]  /*6530*/  @!P0 NANOSLEEP.SYNCS 0x989680 ;  /* 0x009896800000895d */ /* 0x002fea0003900000 */
[----:B------:R-:W1:Y:S02]  /*6540*/  @!P0 SYNCS.PHASECHK.TRANS64 P0, [R6+URZ], R5 ;  /* 0x00000005060085a7 */ /* 0x000e64000800007f */
[----:B-1----:R-:W-:Y:S05]  /*6550*/  @!P0 BRA `(.L_x_123) ;  /* 0xfffffffc00f08947 */ /* 0x002fea000383ffff */
[----:B------:R-:W-:Y:S05]  /*6560*/  BRA `(.L_x_160) ;  /* 0xffffffec00a47947 */ /* 0x000fea000383ffff */
.L_x_124:
[----:B0-----:R0:W1:Y:S02]  /*6570*/  SYNCS.PHASECHK.TRANS64.TRYWAIT P0, [R9+URZ], R4 ;  /* 0x00000004090075a7 */ /* 0x001064000800017f */
[----:B-1----:R-:W-:Y:S05]  /*6580*/  @!P0 NANOSLEEP.SYNCS 0x989680 ;  /* 0x009896800000895d */ /* 0x002fea0003900000 */
[----:B------:R-:W1:Y:S02]  /*6590*/  @!P0 SYNCS.PHASECHK.TRANS64 P0, [R9+URZ], R4 ;  /* 0x00000004090085a7 */ /* 0x000e64000800007f */
[----:B-1----:R-:W-:Y:S05]  /*65a0*/  @!P0 BRA `(.L_x_124) ;  /* 0xfffffffc00f08947 */ /* 0x002fea000383ffff */
[----:B------:R-:W-:Y:S05]  /*65b0*/  BRA `(.L_x_161) ;  /* 0xffffffec00b47947 */ /* 0x000fea000383ffff */
.L_x_125:
[----:B0-----:R0:W1:Y:S02]  /*65c0*/  SYNCS.PHASECHK.TRANS64.TRYWAIT P0, [R6+URZ], R5 ;  /* 0x00000005060075a7 */ /* 0x001064000800017f */
[----:B-1----:R-:W-:Y:S05]  /*65d0*/  @!P0 NANOSLEEP.SYNCS 0x989680 ;  /* 0x009896800000895d */ /* 0x002fea0003900000 */
[----:B------:R-:W1:Y:S02]  /*65e0*/  @!P0 SYNCS.PHASECHK.TRANS64 P0, [R6+URZ], R5 ;  /* 0x00000005060085a7 */ /* 0x000e64000800007f */
[----:B-1----:R-:W-:Y:S05]  /*65f0*/  @!P0 BRA `(.L_x_125) ;  /* 0xfffffffc00f08947 */ /* 0x002fea000383ffff */
[----:B------:R-:W-:Y:S05]  /*6600*/  BRA `(.L_x_162) ;  /* 0xffffffec00c47947 */ /* 0x000fea000383ffff */
.L_x_126:
[----:B0-----:R0:W1:Y:S02]  /*6610*/  SYNCS.PHASECHK.TRANS64.TRYWAIT P0, [R9+URZ], R4 ;  /* 0x00000004090075a7 */ /* 0x001064000800017f */
[----:B-1----:R-:W-:Y:S05]  /*6620*/  @!P0 NANOSLEEP.SYNCS 0x989680 ;  /* 0x009896800000895d */ /* 0x002fea0003900000 */
[----:B------:R-:W1:Y:S02]  /*6630*/  @!P0 SYNCS.PHASECHK.TRANS64 P0, [R9+URZ], R4 ;  /* 0x00000004090085a7 */ /* 0x000e64000800007f */
[----:B-1----:R-:W-:Y:S05]  /*6640*/  @!P0 BRA `(.L_x_126) ;  /* 0xfffffffc00f08947 */ /* 0x002fea000383ffff */
[----:B------:R-:W-:Y:S05]  /*6650*/  BRA `(.L_x_163) ;  /* 0xffffffec00d47947 */ /* 0x000fea000383ffff */
.L_x_127:
[----:B0-----:R0:W1:Y:S02]  /*6660*/  SYNCS.PHASECHK.TRANS64.TRYWAIT P0, [R6+URZ], R5 ;  /* 0x00000005060075a7 */ /* 0x001064000800017f */
[----:B-1----:R-:W-:Y:S05]  /*6670*/  @!P0 NANOSLEEP.SYNCS 0x989680 ;  /* 0x009896800000895d */ /* 0x002fea0003900000 */
[----:B------:R-:W1:Y:S02]  /*6680*/  @!P0 SYNCS.PHASECHK.TRANS64 P0, [R6+URZ], R5 ;  /* 0x00000005060085a7 */ /* 0x000e64000800007f */
[----:B-1----:R-:W-:Y:S05]  /*6690*/  @!P0 BRA `(.L_x_127) ;  /* 0xfffffffc00f08947 */ /* 0x002fea000383ffff */
[----:B------:R-:W-:Y:S05]  /*66a0*/  BRA `(.L_x_164) ;  /* 0xffffffec00e47947 */ /* 0x000fea000383ffff */
.L_x_128:
[----:B0-----:R0:W1:Y:S02]  /*66b0*/  SYNCS.PHASECHK.TRANS64.TRYWAIT P0, [R9+URZ], R4 ;  /* 0x00000004090075a7 */ /* 0x001064000800017f */
[----:B-1----:R-:W-:Y:S05]  /*66c0*/  @!P0 NANOSLEEP.SYNCS 0x989680 ;  /* 0x009896800000895d */ /* 0x002fea0003900000 */
[----:B------:R-:W1:Y:S02]  /*66d0*/  @!P0 SYNCS.PHASECHK.TRANS64 P0, [R9+URZ], R4 ;  /* 0x00000004090085a7 */ /* 0x000e64000800007f */
[----:B-1----:R-:W-:Y:S05]  /*66e0*/  @!P0 BRA `(.L_x_128) ;  /* 0xfffffffc00f08947 */ /* 0x002fea000383ffff */
[----:B------:R-:W-:Y:S05]  /*66f0*/  BRA `(.L_x_165) ;  /* 0xffffffec00f47947 */ /* 0x000fea000383ffff */
.L_x_129:
[----:B0-----:R0:W1:Y:S02]  /*6700*/  SYNCS.PHASECHK.TRANS64.TRYWAIT P0, [R6+URZ], R5 ;  /* 0x00000005060075a7 */ /* 0x001064000800017f */
[----:B-1----:R-:W-:Y:S05]  /*6710*/  @!P0 NANOSLEEP.SYNCS 0x989680 ;  /* 0x009896800000895d */ /* 0x002fea0003900000 */
[----:B------:R-:W1:Y:S02]  /*6720*/  @!P0 SYNCS.PHASECHK.TRANS64 P0, [R6+URZ], R5 ;  /* 0x00000005060085a7 */ /* 0x000e64000800007f */
[----:B-1----:R-:W-:Y:S05]  /*6730*/  @!P0 BRA `(.L_x_129) ;  /* 0xfffffffc00f08947 */ /* 0x002fea000383ffff */
[----:B------:R-:W-:Y:S05]  /*6740*/  BRA `(.L_x_166) ;  /* 0xfffffff000047947 */ /* 0x000fea000383ffff */
.L_x_130:
[----:B0-----:R0:W1:Y:S02]  /*6750*/  SYNCS.PHASECHK.TRANS64.TRYWAIT P0, [R9+URZ], R4 ;  /* 0x00000004090075a7 */ /* 0x001064000800017f */
[----:B-1----:R-:W-:Y:S05]  /*6760*/  @!P0 NANOSLEEP.SYNCS 0x989680 ;  /* 0x009896800000895d */ /* 0x002fea0003900000 */
[----:B------:R-:W1:Y:S02]  /*6770*/  @!P0 SYNCS.PHASECHK.TRANS64 P0, [R9+URZ], R4 ;  /* 0x00000004090085a7 */ /* 0x000e64000800007f */
[----:B-1----:R-:W-:Y:S05]  /*6780*/  @!P0 BRA `(.L_x_130) ;  /* 0xfffffffc00f08947 */ /* 0x002fea000383ffff */
[----:B------:R-:W-:Y:S05]  /*6790*/  BRA `(.L_x_167) ;  /* 0xfffffff000147947 */ /* 0x000fea000383ffff */
.L_x_131:
[----:B0-----:R0:W1:Y:S02]  /*67a0*/  SYNCS.PHASECHK.TRANS64.TRYWAIT P0, [R6+URZ], R5 ;  /* 0x00000005060075a7 */ /* 0x001064000800017f */
[----:B-1----:R-:W-:Y:S05]  /*67b0*/  @!P0 NANOSLEEP.SYNCS 0x989680 ;  /* 0x009896800000895d */ /* 0x002fea0003900000 */
[----:B------:R-:W1:Y:S02]  /*67c0*/  @!P0 SYNCS.PHASECHK.TRANS64 P0, [R6+URZ], R5 ;  /* 0x00000005060085a7 */ /* 0x000e64000800007f */
[----:B-1----:R-:W-:Y:S05]  /*67d0*/  @!P0 BRA `(.L_x_131) ;  /* 0xfffffffc00f08947 */ /* 0x002fea000383ffff */
[----:B------:R-:W-:Y:S05]  /*67e0*/  BRA `(.L_x_168) ;  /* 0xfffffff000247947 */ /* 0x000fea000383ffff */
.L_x_132:
[----:B0-----:R0:W1:Y:S02]  /*67f0*/  SYNCS.PHASECHK.TRANS64.TRYWAIT P0, [R9+URZ], R4 ;  /* 0x00000004090075a7 */ /* 0x001064000800017f */
[----:B-1----:R-:W-:Y:S05]  /*6800*/  @!P0 NANOSLEEP.SYNCS 0x989680 ;  /* 0x009896800000895d */ /* 0x002fea0003900000 */
[----:B------:R-:W1:Y:S02]  /*6810*/  @!P0 SYNCS.PHASECHK.TRANS64 P0, [R9+URZ], R4 ;  /* 0x00000004090085a7 */ /* 0x000e64000800007f */
[----:B-1----:R-:W-:Y:S05]  /*6820*/  @!P0 BRA `(.L_x_132) ;  /* 0xfffffffc00f08947 */ /* 0x002fea000383ffff */
[----:B------:R-:W-:Y:S05]  /*6830*/  BRA `(.L_x_169) ;  /* 0xfffffff000347947 */ /* 0x000fea000383ffff */
.L_x_133:
[----:B0-----:R0:W1:Y:S02]  /*6840*/  SYNCS.PHASECHK.TRANS64.TRYWAIT P0, [R6+URZ], R5 ;  /* 0x00000005060075a7 */ /* 0x001064000800017f */
[----:B-1----:R-:W-:Y:S05]  /*6850*/  @!P0 NANOSLEEP.SYNCS 0x989680 ;  /* 0x009896800000895d */ /* 0x002fea0003900000 */
[----:B------:R-:W1:Y:S02]  /*6860*/  @!P0 SYNCS.PHASECHK.TRANS64 P0, [R6+URZ], R5 ;  /* 0x00000005060085a7 */ /* 0x000e64000800007f */
[----:B-1----:R-:W-:Y:S05]  /*6870*/  @!P0 BRA `(.L_x_133) ;  /* 0xfffffffc00f08947 */ /* 0x002fea000383ffff */
[----:B------:R-:W-:Y:S05]  /*6880*/  BRA `(.L_x_170) ;  /* 0xfffffff000447947 */ /* 0x000fea000383ffff */
.L_x_134:
[----:B0-----:R0:W1:Y:S02]  /*6890*/  SYNCS.PHASECHK.TRANS64.TRYWAIT P0, [R9+URZ], R4 ;  /* 0x00000004090075a7 */ /* 0x001064000800017f */
[----:B-1----:R-:W-:Y:S05]  /*68a0*/  @!P0 NANOSLEEP.SYNCS 0x989680 ;  /* 0x009896800000895d */ /* 0x002fea0003900000 */
[----:B------:R-:W1:Y:S02]  /*68b0*/  @!P0 SYNCS.PHASECHK.TRANS64 P0, [R9+URZ], R4 ;  /* 0x00000004090085a7 */ /* 0x000e64000800007f */
[----:B-1----:R-:W-:Y:S05]  /*68c0*/  @!P0 BRA `(.L_x_134) ;  /* 0xfffffffc00f08947 */ /* 0x002fea000383ffff */
[----:B------:R-:W-:Y:S05]  /*68d0*/  BRA `(.L_x_171) ;  /* 0xfffffff000547947 */ /* 0x000fea000383ffff */
.L_x_135:
[----:B0-----:R0:W1:Y:S02]  /*68e0*/  SYNCS.PHASECHK.TRANS64.TRYWAIT P0, [R6+URZ], R5 ;  /* 0x00000005060075a7 */ /* 0x001064000800017f */
[----:B-1----:R-:W-:Y:S05]  /*68f0*/  @!P0 NANOSLEEP.SYNCS 0x989680 ;  /* 0x009896800000895d */ /* 0x002fea0003900000 */
[----:B------:R-:W1:Y:S02]  /*6900*/  @!P0 SYNCS.PHASECHK.TRANS64 P0, [R6+URZ], R5 ;  /* 0x00000005060085a7 */ /* 0x000e64000800007f */
[----:B-1----:R-:W-:Y:S05]  /*6910*/  @!P0 BRA `(.L_x_135) ;  /* 0xfffffffc00f08947 */ /* 0x002fea000383ffff */
[----:B------:R-:W-:Y:S05]  /*6920*/  BRA `(.L_x_172) ;  /* 0xfffffff000647947 */ /* 0x000fea000383ffff */
.L_x_136:
[----:B0-----:R0:W1:Y:S02]  /*6930*/  SYNCS.PHASECHK.TRANS64.TRYWAIT P0, [R9+URZ], R4 ;  /* 0x00000004090075a7 */ /* 0x001064000800017f */
[----:B-1----:R-:W-:Y:S05]  /*6940*/  @!P0 NANOSLEEP.SYNCS 0x989680 ;  /* 0x009896800000895d */ /* 0x002fea0003900000 */
[----:B------:R-:W1:Y:S02]  /*6950*/  @!P0 SYNCS.PHASECHK.TRANS64 P0, [R9+URZ], R4 ;  /* 0x00000004090085a7 */ /* 0x000e64000800007f */
[----:B-1----:R-:W-:Y:S05]  /*6960*/  @!P0 BRA `(.L_x_136) ;  /* 0xfffffffc00f08947 */ /* 0x002fea000383ffff */
[----:B------:R-:W-:Y:S05]  /*6970*/  BRA `(.L_x_173) ;  /* 0xfffffff000747947 */ /* 0x000fea000383ffff */
.L_x_137:
[----:B0-----:R0:W1:Y:S02]  /*6980*/  SYNCS.PHASECHK.TRANS64.TRYWAIT P0, [R6+URZ], R5 ;  /* 0x00000005060075a7 */ /* 0x001064000800017f */
[----:B-1----:R-:W-:Y:S05]  /*6990*/  @!P0 NANOSLEEP.SYNCS 0x989680 ;  /* 0x009896800000895d */ /* 0x002fea0003900000 */
[----:B------:R-:W1:Y:S02]  /*69a0*/  @!P0 SYNCS.PHASECHK.TRANS64 P0, [R6+URZ], R5 ;  /* 0x00000005060085a7 */ /* 0x000e64000800007f */
[----:B-1----:R-:W-:Y:S05]  /*69b0*/  @!P0 BRA `(.L_x_137) ;  /* 0xfffffffc00f08947 */ /* 0x002fea000383ffff */
[----:B------:R-:W-:Y:S05]  /*69c0*/  BRA `(.L_x_174) ;  /* 0xfffffff000847947 */ /* 0x000fea000383ffff */
.L_x_138:
[----:B0-----:R0:W1:Y:S02]  /*69d0*/  SYNCS.PHASECHK.TRANS64.TRYWAIT P0, [R9+URZ], R4 ;  /* 0x00000004090075a7 */ /* 0x001064000800017f */
[----:B-1----:R-:W-:Y:S05]  /*69e0*/  @!P0 NANOSLEEP.SYNCS 0x989680 ;  /* 0x009896800000895d */ /* 0x002fea0003900000 */
[----:B------:R-:W1:Y:S02]  /*69f0*/  @!P0 SYNCS.PHASECHK.TRANS64 P0, [R9+URZ], R4 ;  /* 0x00000004090085a7 */ /* 0x000e64000800007f */
[----:B-1----:R-:W-:Y:S05]  /*6a00*/  @!P0 BRA `(.L_x_138) ;  /* 0xfffffffc00f08947 */ /* 0x002fea000383ffff */
[----:B------:R-:W-:Y:S05]  /*6a10*/  BRA `(.L_x_175) ;  /* 0xfffffff000947947 */ /* 0x000fea000383ffff */
.L_x_139:
[----:B0-----:R0:W1:Y:S02]  /*6a20*/  SYNCS.PHASECHK.TRANS64.TRYWAIT P0, [R6+URZ], R5 ;  /* 0x00000005060075a7 */ /* 0x001064000800017f */
[----:B-1----:R-:W-:Y:S05]  /*6a30*/  @!P0 NANOSLEEP.SYNCS 0x989680 ;  /* 0x009896800000895d */ /* 0x002fea0003900000 */
[----:B------:R-:W1:Y:S02]  /*6a40*/  @!P0 SYNCS.PHASECHK.TRANS64 P0, [R6+URZ], R5 ;  /* 0x00000005060085a7 */ /* 0x000e64000800007f */
[----:B-1----:R-:W-:Y:S05]  /*6a50*/  @!P0 BRA `(.L_x_139) ;  /* 0xfffffffc00f08947 */ /* 0x002fea000383ffff */
[----:B------:R-:W-:Y:S05]  /*6a60*/  BRA `(.L_x_176) ;  /* 0xfffffff000a47947 */ /* 0x000fea000383ffff */
.L_x_140:
[----:B0-----:R0:W1:Y:S02]  /*6a70*/  SYNCS.PHASECHK.TRANS64.TRYWAIT P0, [R9+URZ], R4 ;  /* 0x00000004090075a7 */ /* 0x001064000800017f */
[----:B-1----:R-:W-:Y:S05]  /*6a80*/  @!P0 NANOSLEEP.SYNCS 0x989680 ;  /* 0x009896800000895d */ /* 0x002fea0003900000 */
[----:B------:R-:W1:Y:S02]  /*6a90*/  @!P0 SYNCS.PHASECHK.TRANS64 P0, [R9+URZ], R4 ;  /* 0x00000004090085a7 */ /* 0x000e64000800007f */
[----:B-1----:R-:W-:Y:S05]  /*6aa0*/  @!P0 BRA `(.L_x_140) ;  /* 0xfffffffc00f08947 */ /* 0x002fea000383ffff */
[----:B------:R-:W-:Y:S05]  /*6ab0*/  BRA `(.L_x_177) ;  /* 0xfffffff000b47947 */ /* 0x000fea000383ffff */
.L_x_141:
[----:B0-----:R0:W1:Y:S02]  /*6ac0*/  SYNCS.PHASECHK.TRANS64.TRYWAIT P0, [R6+URZ], R5 ;  /* 0x00000005060075a7 */ /* 0x001064000800017f */
[----:B-1----:R-:W-:Y:S05]  /*6ad0*/  @!P0 NANOSLEEP.SYNCS 0x989680 ;  /* 0x009896800000895d */ /* 0x002fea0003900000 */
[----:B------:R-:W1:Y:S02]  /*6ae0*/  @!P0 SYNCS.PHASECHK.TRANS64 P0, [R6+URZ], R5 ;  /* 0x00000005060085a7 */ /* 0x000e64000800007f */
[----:B-1----:R-:W-:Y:S05]  /*6af0*/  @!P0 BRA `(.L_x_141) ;  /* 0xfffffffc00f08947 */ /* 0x002fea000383ffff */
[----:B------:R-:W-:Y:S05]  /*6b00*/  BRA `(.L_x_178) ;  /* 0xfffffff000c47947 */ /* 0x000fea000383ffff */
.L_x_142:
[----:B0-----:R0:W1:Y:S02]  /*6b10*/  SYNCS.PHASECHK.TRANS64.TRYWAIT P0, [R9+URZ], R4 ;  /* 0x00000004090075a7 */ /* 0x001064000800017f */
[----:B-1----:R-:W-:Y:S05]  /*6b20*/  @!P0 NANOSLEEP.SYNCS 0x989680 ;  /* 0x009896800000895d */ /* 0x002fea0003900000 */
[----:B------:R-:W1:Y:S02]  /*6b30*/  @!P0 SYNCS.PHASECHK.TRANS64 P0, [R9+URZ], R4 ;  /* 0x00000004090085a7 */ /* 0x000e64000800007f */
[----:B-1----:R-:W-:Y:S05]  /*6b40*/  @!P0 BRA `(.L_x_142) ;  /* 0xfffffffc00f08947 */ /* 0x002fea000383ffff */
[----:B------:R-:W-:Y:S05]  /*6b50*/  BRA `(.L_x_179) ;  /* 0xfffffff000d47947 */ /* 0x000fea000383ffff */
.L_x_143:
[----:B0-----:R0:W1:Y:S02]  /*6b60*/  SYNCS.PHASECHK.TRANS64.TRYWAIT P0, [R6+URZ], R5 ;  /* 0x00000005060075a7 */ /* 0x001064000800017f */
[----:B-1----:R-:W-:Y:S05]  /*6b70*/  @!P0 NANOSLEEP.SYNCS 0x989680 ;  /* 0x009896800000895d */ /* 0x002fea0003900000 */
[----:B------:R-:W1:Y:S02]  /*6b80*/  @!P0 SYNCS.PHASECHK.TRANS64 P0, [R6+URZ], R5 ;  /* 0x00000005060085a7 */ /* 0x000e64000800007f */
[----:B-1----:R-:W-:Y:S05]  /*6b90*/  @!P0 BRA `(.L_x_143) ;  /* 0xfffffffc00f08947 */ /* 0x002fea000383ffff */
[----:B------:R-:W-:Y:S05]  /*6ba0*/  BRA `(.L_x_180) ;  /* 0xfffffff000e47947 */ /* 0x000fea000383ffff */
.L_x_144:
[----:B0-----:R0:W1:Y:S02]  /*6bb0*/  SYNCS.PHASECHK.TRANS64.TRYWAIT P0, [R9+URZ], R4 ;  /* 0x00000004090075a7 */ /* 0x001064000800017f */
[----:B-1----:R-:W-:Y:S05]  /*6bc0*/  @!P0 NANOSLEEP.SYNCS 0x989680 ;  /* 0x009896800000895d */ /* 0x002fea0003900000 */
[----:B------:R-:W1:Y:S02]  /*6bd0*/  @!P0 SYNCS.PHASECHK.TRANS64 P0, [R9+URZ], R4 ;  /* 0x00000004090085a7 */ /* 0x000e64000800007f */
[----:B-1----:R-:W-:Y:S05]  /*6be0*/  @!P0 BRA `(.L_x_144) ;  /* 0xfffffffc00f08947 */ /* 0x002fea000383ffff */
[----:B------:R-:W-:Y:S05]  /*6bf0*/  BRA `(.L_x_181) ;  /* 0xfffffff000f47947 */ /* 0x000fea000383ffff */
.L_x_145:
[----:B0-----:R0:W1:Y:S02]  /*6c00*/  SYNCS.PHASECHK.TRANS64.TRYWAIT P0, [R6+URZ], R5 ;  /* 0x00000005060075a7 */ /* 0x001064000800017f */
[----:B-1----:R-:W-:Y:S05]  /*6c10*/  @!P0 NANOSLEEP.SYNCS 0x989680 ;  /* 0x009896800000895d */ /* 0x002fea0003900000 */
[----:B------:R-:W1:Y:S02]  /*6c20*/  @!P0 SYNCS.PHASECHK.TRANS64 P0, [R6+URZ], R5 ;  /* 0x00000005060085a7 */ /* 0x000e64000800007f */
[----:B-1----:R-:W-:Y:S05]  /*6c30*/  @!P0 BRA `(.L_x_145) ;  /* 0xfffffffc00f08947 */ /* 0x002fea000383ffff */
[----:B------:R-:W-:Y:S05]  /*6c40*/  BRA `(.L_x_182) ;  /* 0xfffffff400047947 */ /* 0x000fea000383ffff */
.L_x_146:
[----:B0-----:R0:W1:Y:S02]  /*6c50*/  SYNCS.PHASECHK.TRANS64.TRYWAIT P0, [R9+URZ], R4 ;  /* 0x00000004090075a7 */ /* 0x001064000800017f */
[----:B-1----:R-:W-:Y:S05]  /*6c60*/  @!P0 NANOSLEEP.SYNCS 0x989680 ;  /* 0x009896800000895d */ /* 0x002fea0003900000 */
[----:B------:R-:W1:Y:S02]  /*6c70*/  @!P0 SYNCS.PHASECHK.TRANS64 P0, [R9+URZ], R4 ;  /* 0x00000004090085a7 */ /* 0x000e64000800007f */
[----:B-1----:R-:W-:Y:S05]  /*6c80*/  @!P0 BRA `(.L_x_146) ;  /* 0xfffffffc00f08947 */ /* 0x002fea000383ffff */
[----:B------:R-:W-:Y:S05]  /*6c90*/  BRA `(.L_x_183) ;  /* 0xfffffff400147947 */ /* 0x000fea000383ffff */
.L_x_147:
[----:B-1----:R1:W2:Y:S02]  /*6ca0*/  SYNCS.PHASECHK.TRANS64.TRYWAIT P0, [R6+URZ], R5 ;  /* 0x00000005060075a7 */ /* 0x0022a4000800017f */
[----:B--2---:R-:W-:Y:S05]  /*6cb0*/  @!P0 NANOSLEEP.SYNCS 0x989680 ;  /* 0x009896800000895d */ /* 0x004fea0003900000 */
[----:B------:R-:W2:Y:S02]  /*6cc0*/  @!P0 SYNCS.PHASECHK.TRANS64 P0, [R6+URZ], R5 ;  /* 0x00000005060085a7 */ /* 0x000ea4000800007f */
[----:B--2---:R-:W-:Y:S05]  /*6cd0*/  @!P0 BRA `(.L_x_147) ;  /* 0xfffffffc00f08947 */ /* 0x004fea000383ffff */
[----:B------:R-:W-:Y:S05]  /*6ce0*/  BRA `(.L_x_184) ;  /* 0xfffffff4001c7947 */ /* 0x000fea000383ffff */
.L_x_185:
[----:B------:R-:W-:-:S00]  /*6cf0*/  BRA `(.L_x_185) ;  /* 0xfffffffc00fc7947 */ /* 0x000fc0000383ffff */
[----:B------:R-:W-:-:S00]  /*6d00*/  NOP ;  /* 0x0000000000007918 */ /* 0x000fc00000000000 */
[----:B------:R-:W-:-:S00]  /*6d10*/  NOP ;  /* 0x0000000000007918 */ /* 0x000fc00000000000 */
[----:B------:R-:W-:-:S00]  /*6d20*/  NOP ;  /* 0x0000000000007918 */ /* 0x000fc00000000000 */
[----:B------:R-:W-:-:S00]  /*6d30*/  NOP ;  /* 0x0000000000007918 */ /* 0x000fc00000000000 */
[----:B------:R-:W-:-:S00]  /*6d40*/  NOP ;  /* 0x0000000000007918 */ /* 0x000fc00000000000 */
[----:B------:R-:W-:-:S00]  /*6d50*/  NOP ;  /* 0x0000000000007918 */ /* 0x000fc00000000000 */
[----:B------:R-:W-:-:S00]  /*6d60*/  NOP ;  /* 0x0000000000007918 */ /* 0x000fc00000000000 */
[----:B------:R-:W-:-:S00]  /*6d70*/  NOP ;  /* 0x0000000000007918 */ /* 0x000fc00000000000 */
.L_x_186:


//--------------------- .nv.global.init           --------------------------
	.section	.nv.global.init,"aw",@progbits
.nv.global.init:
	.type		$str$22,@object
	.size		$str$22,($str$23 - $str$22)
$str$22:
        /*0000*/ 	.byte	0x6b, 0x5f, 0x74, 0x69, 0x6c, 0x65, 0x5f, 0x63, 0x6f, 0x75, 0x6e, 0x74, 0x20, 0x3e, 0x3d, 0x20
        /*0010*/ 	.byte	0x31, 0x00
	.type		$str$23,@object
	.size		$str$23,(__unnamed_1 - $str$23)
$str$23:
        /*0012*/ 	.byte	0x2f, 0x74, 0x6d, 0x70, 0x2f, 0x63, 0x75, 0x74, 0x6c, 0x61, 0x73, 0x73, 0x5f, 0x73, 0x77, 0x65
        /*0022*/ 	.byte	0x65, 0x70, 0x5f, 0x73, 0x72, 0x63, 0x2f, 0x69, 0x6e, 0x63, 0x6c, 0x75, 0x64, 0x65, 0x2f, 0x63
        /*0032*/ 	.byte	0x75, 0x74, 0x6c, 0x61, 0x73, 0x73, 0x2f, 0x67, 0x65, 0x6d, 0x6d, 0x2f, 0x63, 0x6f, 0x6c, 0x6c
        /*0042*/ 	.byte	0x65, 0x63, 0x74, 0x69, 0x76, 0x65, 0x2f, 0x73, 0x6d, 0x39, 0x30, 0x5f, 0x6d, 0x6d, 0x61, 0x5f
        /*0052*/ 	.byte	0x74, 0x6d, 0x61, 0x5f, 0x67, 0x6d, 0x6d, 0x61, 0x5f, 0x73, 0x73, 0x5f, 0x77, 0x61, 0x72, 0x70
        /*0062*/ 	.byte	0x73, 0x70, 0x65, 0x63, 0x69, 0x61, 0x6c, 0x69, 0x7a, 0x65, 0x64, 0x2e, 0x68, 0x70, 0x70, 0x00
	.type		__unnamed_1,@object
	.size		__unnamed_1,(.L_0 - __unnamed_1)
__unnamed_1:
        /*0072*/ 	.byte	0x76, 0x6f, 0x69, 0x64, 0x20, 0x63, 0x75, 0x74, 0x6c, 0x61, 0x73, 0x73, 0x3a, 0x3a, 0x67, 0x65
        /* <DEDUP_REMOVED lines=171> */
        /*0b32*/ 	.byte	0x64, 0x65, 0x6e, 0x74, 0x69, 0x74, 0x79, 0x5d, 0x00
.L_0:


//--------------------- .nv.shared._ZN7cutlass13device_kernelINS_4gemm6kernel13GemmUniversalIN4cute5tupleIJiiiiEEENS1_10collective13CollectiveMmaINS1_34MainloopSm90TmaGmmaWarpSpecializedILi28ENS5_IJNS4_1CILi1EEESB_SB_EEENS1_32KernelTmaWarpSpecializedPingpongEEENS5_IJNSA_ILi64EEESF_SF_EEEaNS5_IJlSB_lEEEaSH_NS4_8TiledMMAINS4_8MMA_AtomIJNS4_4SM904GMMA26MMA_64x64x32_S32S8S8_SS_TNEEEENS4_6LayoutISC_NS5_IJNSA_ILi0EEESP_SP_EEEEENS5_IJNS4_10UnderscoreESS_SS_EEEEENS4_13SM90_TMA_LOADENS4_14ComposedLayoutINS4_7SwizzleILi2ELi4ELi3EEENS4_18smem_ptr_flag_bitsILi8EEENSO_INS5_IJNSA_ILi8EEESF_EEENS5_IJSF_SB_EEEEEEEvNS4_8identityESV_S15_vS16_EENS_8epilogue10collective6detail29Sm90TmaWarpSpecializedAdapterINS19_15DefaultEpilogueIaSH_SH_NS18_6thread17LinearCombinationIaLi1EiiLNS1D_9ScaleType4KindE0ELNS_15FloatRoundStyleE2EaEENS1_15EpilogueDefaultEEEEEvvEEEEvNT_6ParamsE --------------------------
	.section	.nv.shared._ZN7cutlass13device_kernelINS_4gemm6kernel13GemmUniversalIN4cute5tupleIJiiiiEEENS1_10collective13CollectiveMmaINS1_34MainloopSm90TmaGmmaWarpSpecializedILi28ENS5_IJNS4_1CILi1EEESB_SB_EEENS1_32KernelTmaWarpSpecializedPingpongEEENS5_IJNSA_ILi64EEESF_SF_EEEaNS5_IJlSB_lEEEaSH_NS4_8TiledMMAINS4_8MMA_AtomIJNS4_4SM904GMMA26MMA_64x64x32_S32S8S8_SS_TNEEEENS4_6LayoutISC_NS5_IJNSA_ILi0EEESP_SP_EEEEENS5_IJNS4_10UnderscoreESS_SS_EEEEENS4_13SM90_TMA_LOADENS4_14ComposedLayoutINS4_7SwizzleILi2ELi4ELi3EEENS4_18smem_ptr_flag_bitsILi8EEENSO_INS5_IJNSA_ILi8EEESF_EEENS5_IJSF_SB_EEEEEEEvNS4_8identityESV_S15_vS16_EENS_8epilogue10collective6detail29Sm90TmaWarpSpecializedAdapterINS19_15DefaultEpilogueIaSH_SH_NS18_6thread17LinearCombinationIaLi1EiiLNS1D_9ScaleType4KindE0ELNS_15FloatRoundStyleE2EaEENS1_15EpilogueDefaultEEEEEvvEEEEvNT_6ParamsE,"aw",@nobits
	.sectionflags	@""
	.align	16
	.zero		1024


//--------------------- .nv.shared.reserved.0     --------------------------
	.section	.nv.shared.reserved.0,"aw",@nobits
	.weak		__nv_reservedSMEM_offset_0_alias
	.size		__nv_reservedSMEM_offset_0_alias, 0, 0
	.other		__nv_reservedSMEM_offset_0_alias,@"STO_CUDA_RESERVED_SHARED STV_DEFAULT"
__nv_reservedSMEM_offset_0_alias:
	.zero		0


//--------------------- .nv.global                --------------------------
	.section	.nv.global,"aw",@nobits
.nv.global:
	.type		_ZN40_INTERNAL_17935b3d_4_k_cu_32030549_284134cute1_E,@object
	.size		_ZN40_INTERNAL_17935b3d_4_k_cu_32030549_284134cute1_E,(_ZN40_INTERNAL_17935b3d_4_k_cu_32030549_284134cuda3std3__45__cpo6cbeginE - _ZN40_INTERNAL_17935b3d_4_k_cu_32030549_284134cute1_E)
_ZN40_INTERNAL_17935b3d_4_k_cu_32030549_284134cute1_E:
	.zero		1
	.type		_ZN40_INTERNAL_17935b3d_4_k_cu_32030549_284134cuda3std3__45__cpo6cbeginE,@object
	.size		_ZN40_INTERNAL_17935b3d_4_k_cu_32030549_284134cuda3std3__45__cpo6cbeginE,(_ZN40_INTERNAL_17935b3d_4_k_cu_32030549_284134cuda3std3__48in_placeE - _ZN40_INTERNAL_17935b3d_4_k_cu_32030549_284134cuda3std3__45__cpo6cbeginE)
_ZN40_INTERNAL_17935b3d_4_k_cu_32030549_284134cuda3std3__45__cpo6cbeginE:
	.zero		1
	.type		_ZN40_INTERNAL_17935b3d_4_k_cu_32030549_284134cuda3std3__48in_placeE,@object
	.size		_ZN40_INTERNAL_17935b3d_4_k_cu_32030549_284134cuda3std3__48in_placeE,(_ZN40_INTERNAL_17935b3d_4_k_cu_32030549_284134cuda3std6ranges3__45__cpo9iter_moveE - _ZN40_INTERNAL_17935b3d_4_k_cu_32030549_284134cuda3std3__48in_placeE)
_ZN40_INTERNAL_17935b3d_4_k_cu_32030549_284134cuda3std3__48in_placeE:
	.zero		1
	.type		_ZN40_INTERNAL_17935b3d_4_k_cu_32030549_284134cuda3std6ranges3__45__cpo9iter_moveE,@object
	.size		_ZN40_INTERNAL_17935b3d_4_k_cu_32030549_284134cuda3std6ranges3__45__cpo9iter_moveE,(_ZN40_INTERNAL_17935b3d_4_k_cu_32030549_284134cuda3std3__45__cpo5beginE - _ZN40_INTERNAL_17935b3d_4_k_cu_32030549_284134cuda3std6ranges3__45__cpo9iter_moveE)
_ZN40_INTERNAL_17935b3d_4_k_cu_32030549_284134cuda3std6ranges3__45__cpo9iter_moveE:
	.zero		1
	.type		_ZN40_INTERNAL_17935b3d_4_k_cu_32030549_284134cuda3std3__45__cpo5beginE,@object
	.size		_ZN40_INTERNAL_17935b3d_4_k_cu_32030549_284134cuda3std3__45__cpo5beginE,(_ZN40_INTERNAL_17935b3d_4_k_cu_32030549_284134cuda3std3__442_GLOBAL__N__17935b3d_4_k_cu_32030549_284136ignoreE - _ZN40_INTERNAL_17935b3d_4_k_cu_32030549_284134cuda3std3__45__cpo5beginE)
_ZN40_INTERNAL_17935b3d_4_k_cu_32030549_284134cuda3std3__45__cpo5beginE:
	.zero		1
	.type		_ZN40_INTERNAL_17935b3d_4_k_cu_32030549_284134cuda3std3__442_GLOBAL__N__17935b3d_4_k_cu_32030549_284136ignoreE,@object
	.size		_ZN40_INTERNAL_17935b3d_4_k_cu_32030549_284134cuda3std3__442_GLOBAL__N__17935b3d_4_k_cu_32030549_284136ignoreE,(_ZN40_INTERNAL_17935b3d_4_k_cu_32030549_284134cute7productE - _ZN40_INTERNAL_17935b3d_4_k_cu_32030549_284134cuda3std3__442_GLOBAL__N__17935b3d_4_k_cu_32030549_284136ignoreE)
_ZN40_INTERNAL_17935b3d_4_k_cu_32030549_284134cuda3std3__442_GLOBAL__N__17935b3d_4_k_cu_32030549_284136ignoreE:
	.zero		1
	.type		_ZN40_INTERNAL_17935b3d_4_k_cu_32030549_284134cute7productE,@object
	.size		_ZN40_INTERNAL_17935b3d_4_k_cu_32030549_284134cute7productE,(_ZN40_INTERNAL_17935b3d_4_k_cu_32030549_284134cuda3std3__45__cpo3endE - _ZN40_INTERNAL_17935b3d_4_k_cu_32030549_284134cute7productE)
_ZN40_INTERNAL_17935b3d_4_k_cu_32030549_284134cute7productE:
	.zero		1
	.type		_ZN40_INTERNAL_17935b3d_4_k_cu_32030549_284134cuda3std3__45__cpo3endE,@object
	.size		_ZN40_INTERNAL_17935b3d_4_k_cu_32030549_284134cuda3std3__45__cpo3endE,(_ZN40_INTERNAL_17935b3d_4_k_cu_32030549_284134cuda3std3__419piecewise_constructE - _ZN40_INTERNAL_17935b3d_4_k_cu_32030549_284134cuda3std3__45__cpo3endE)
_ZN40_INTERNAL_17935b3d_4_k_cu_32030549_284134cuda3std3__45__cpo3endE:
	.zero		1
	.type		_ZN40_INTERNAL_17935b3d_4_k_cu_32030549_284134cuda3std3__419piecewise_constructE,@object
	.size		_ZN40_INTERNAL_17935b3d_4_k_cu_32030549_284134cuda3std3__419piecewise_constructE,(_ZN40_INTERNAL_17935b3d_4_k_cu_32030549_284134cuda3std3__45__cpo4cendE - _ZN40_INTERNAL_17935b3d_4_k_cu_32030549_284134cuda3std3__419piecewise_constructE)
_ZN40_INTERNAL_17935b3d_4_k_cu_32030549_284134cuda3std3__419piecewise_constructE:
	.zero		1
	.type		_ZN40_INTERNAL_17935b3d_4_k_cu_32030549_284134cuda3std3__45__cpo4cendE,@object
	.size		_ZN40_INTERNAL_17935b3d_4_k_cu_32030549_284134cuda3std3__45__cpo4cendE,(_ZN40_INTERNAL_17935b3d_4_k_cu_32030549_284134cuda3std6ranges3__45__cpo4swapE - _ZN40_INTERNAL_17935b3d_4_k_cu_32030549_284134cuda3std3__45__cpo4cendE)
_ZN40_INTERNAL_17935b3d_4_k_cu_32030549_284134cuda3std3__45__cpo4cendE:
	.zero		1
	.type		_ZN40_INTERNAL_17935b3d_4_k_cu_32030549_284134cuda3std6ranges3__45__cpo4swapE,@object
	.size		_ZN40_INTERNAL_17935b3d_4_k_cu_32030549_284134cuda3std6ranges3__45__cpo4swapE,(.L_8 - _ZN40_INTERNAL_17935b3d_4_k_cu_32030549_284134cuda3std6ranges3__45__cpo4swapE)
_ZN40_INTERNAL_17935b3d_4_k_cu_32030549_284134cuda3std6ranges3__45__cpo4swapE:
	.zero		1
.L_8:


//--------------------- .nv.constant0._ZN7cutlass13device_kernelINS_4gemm6kernel13GemmUniversalIN4cute5tupleIJiiiiEEENS1_10collective13CollectiveMmaINS1_34MainloopSm90TmaGmmaWarpSpecializedILi28ENS5_IJNS4_1CILi1EEESB_SB_EEENS1_32KernelTmaWarpSpecializedPingpongEEENS5_IJNSA_ILi64EEESF_SF_EEEaNS5_IJlSB_lEEEaSH_NS4_8TiledMMAINS4_8MMA_AtomIJNS4_4SM904GMMA26MMA_64x64x32_S32S8S8_SS_TNEEEENS4_6LayoutISC_NS5_IJNSA_ILi0EEESP_SP_EEEEENS5_IJNS4_10UnderscoreESS_SS_EEEEENS4_13SM90_TMA_LOADENS4_14ComposedLayoutINS4_7SwizzleILi2ELi4ELi3EEENS4_18smem_ptr_flag_bitsILi8EEENSO_INS5_IJNSA_ILi8EEESF_EEENS5_IJSF_SB_EEEEEEEvNS4_8identityESV_S15_vS16_EENS_8epilogue10collective6detail29Sm90TmaWarpSpecializedAdapterINS19_15DefaultEpilogueIaSH_SH_NS18_6thread17LinearCombinationIaLi1EiiLNS1D_9ScaleType4KindE0ELNS_15FloatRoundStyleE2EaEENS1_15EpilogueDefaultEEEEEvvEEEEvNT_6ParamsE --------------------------
	.section	.nv.constant0._ZN7cutlass13device_kernelINS_4gemm6kernel13GemmUniversalIN4cute5tupleIJiiiiEEENS1_10collective13CollectiveMmaINS1_34MainloopSm90TmaGmmaWarpSpecializedILi28ENS5_IJNS4_1CILi1EEESB_SB_EEENS1_32KernelTmaWarpSpecializedPingpongEEENS5_IJNSA_ILi64EEESF_SF_EEEaNS5_IJlSB_lEEEaSH_NS4_8TiledMMAINS4_8MMA_AtomIJNS4_4SM904GMMA26MMA_64x64x32_S32S8S8_SS_TNEEEENS4_6LayoutISC_NS5_IJNSA_ILi0EEESP_SP_EEEEENS5_IJNS4_10UnderscoreESS_SS_EEEEENS4_13SM90_TMA_LOADENS4_14ComposedLayoutINS4_7SwizzleILi2ELi4ELi3EEENS4_18smem_ptr_flag_bitsILi8EEENSO_INS5_IJNSA_ILi8EEESF_EEENS5_IJSF_SB_EEEEEEEvNS4_8identityESV_S15_vS16_EENS_8epilogue10collective6detail29Sm90TmaWarpSpecializedAdapterINS19_15DefaultEpilogueIaSH_SH_NS18_6thread17LinearCombinationIaLi1EiiLNS1D_9ScaleType4KindE0ELNS_15FloatRoundStyleE2EaEENS1_15EpilogueDefaultEEEEEvvEEEEvNT_6ParamsE,"a",@progbits
	.sectionflags	@""
	.align	4
.nv.constant0._ZN7cutlass13device_kernelINS_4gemm6kernel13GemmUniversalIN4cute5tupleIJiiiiEEENS1_10collective13CollectiveMmaINS1_34MainloopSm90TmaGmmaWarpSpecializedILi28ENS5_IJNS4_1CILi1EEESB_SB_EEENS1_32KernelTmaWarpSpecializedPingpongEEENS5_IJNSA_ILi64EEESF_SF_EEEaNS5_IJlSB_lEEEaSH_NS4_8TiledMMAINS4_8MMA_AtomIJNS4_4SM904GMMA26MMA_64x64x32_S32S8S8_SS_TNEEEENS4_6LayoutISC_NS5_IJNSA_ILi0EEESP_SP_EEEEENS5_IJNS4_10UnderscoreESS_SS_EEEEENS4_13SM90_TMA_LOADENS4_14ComposedLayoutINS4_7SwizzleILi2ELi4ELi3EEENS4_18smem_ptr_flag_bitsILi8EEENSO_INS5_IJNSA_ILi8EEESF_EEENS5_IJSF_SB_EEEEEEEvNS4_8identityESV_S15_vS16_EENS_8epilogue10collective6detail29Sm90TmaWarpSpecializedAdapterINS19_15DefaultEpilogueIaSH_SH_NS18_6thread17LinearCombinationIaLi1EiiLNS1D_9ScaleType4KindE0ELNS_15FloatRoundStyleE2EaEENS1_15EpilogueDefaultEEEEEvvEEEEvNT_6ParamsE:
	.zero		1664


//--------------------- SYMBOLS --------------------------

	.type		.nv.reservedSmem.offset0,@object
	.size		.nv.reservedSmem.offset0,0x4
	.type		__assertfail,@function
